//
// Generated by NVIDIA NVVM Compiler
//
// Compiler Build ID: CL-36424714
// Cuda compilation tools, release 13.0, V13.0.88
// Based on NVVM 20.0.0
//

.version 9.0
.target sm_100
.address_size 64

	// .globl	_Z12maxout_layerPfS_S_S_iiiiiiiiiii

.visible .entry _Z12maxout_layerPfS_S_S_iiiiiiiiiii(
	.param .u64 .ptr .align 1 _Z12maxout_layerPfS_S_S_iiiiiiiiiii_param_0,
	.param .u64 .ptr .align 1 _Z12maxout_layerPfS_S_S_iiiiiiiiiii_param_1,
	.param .u64 .ptr .align 1 _Z12maxout_layerPfS_S_S_iiiiiiiiiii_param_2,
	.param .u64 .ptr .align 1 _Z12maxout_layerPfS_S_S_iiiiiiiiiii_param_3,
	.param .u32 _Z12maxout_layerPfS_S_S_iiiiiiiiiii_param_4,
	.param .u32 _Z12maxout_layerPfS_S_S_iiiiiiiiiii_param_5,
	.param .u32 _Z12maxout_layerPfS_S_S_iiiiiiiiiii_param_6,
	.param .u32 _Z12maxout_layerPfS_S_S_iiiiiiiiiii_param_7,
	.param .u32 _Z12maxout_layerPfS_S_S_iiiiiiiiiii_param_8,
	.param .u32 _Z12maxout_layerPfS_S_S_iiiiiiiiiii_param_9,
	.param .u32 _Z12maxout_layerPfS_S_S_iiiiiiiiiii_param_10,
	.param .u32 _Z12maxout_layerPfS_S_S_iiiiiiiiiii_param_11,
	.param .u32 _Z12maxout_layerPfS_S_S_iiiiiiiiiii_param_12,
	.param .u32 _Z12maxout_layerPfS_S_S_iiiiiiiiiii_param_13,
	.param .u32 _Z12maxout_layerPfS_S_S_iiiiiiiiiii_param_14
)
{
	.reg .pred 	%p<117>;
	.reg .b32 	%r<342>;
	.reg .b32 	%f<150>;
	.reg .b64 	%rd<87>;

	ld.param.u64 	%rd6, [_Z12maxout_layerPfS_S_S_iiiiiiiiiii_param_0];
	ld.param.u64 	%rd7, [_Z12maxout_layerPfS_S_S_iiiiiiiiiii_param_1];
	ld.param.u64 	%rd8, [_Z12maxout_layerPfS_S_S_iiiiiiiiiii_param_2];
	ld.param.u64 	%rd5, [_Z12maxout_layerPfS_S_S_iiiiiiiiiii_param_3];
	ld.param.u32 	%r157, [_Z12maxout_layerPfS_S_S_iiiiiiiiiii_param_4];
	ld.param.u32 	%r158, [_Z12maxout_layerPfS_S_S_iiiiiiiiiii_param_5];
	ld.param.u32 	%r159, [_Z12maxout_layerPfS_S_S_iiiiiiiiiii_param_6];
	ld.param.u32 	%r160, [_Z12maxout_layerPfS_S_S_iiiiiiiiiii_param_7];
	ld.param.u32 	%r167, [_Z12maxout_layerPfS_S_S_iiiiiiiiiii_param_8];
	ld.param.u32 	%r161, [_Z12maxout_layerPfS_S_S_iiiiiiiiiii_param_9];
	ld.param.u32 	%r162, [_Z12maxout_layerPfS_S_S_iiiiiiiiiii_param_10];
	ld.param.u32 	%r168, [_Z12maxout_layerPfS_S_S_iiiiiiiiiii_param_11];
	ld.param.u32 	%r164, [_Z12maxout_layerPfS_S_S_iiiiiiiiiii_param_12];
	ld.param.u32 	%r165, [_Z12maxout_layerPfS_S_S_iiiiiiiiiii_param_13];
	ld.param.u32 	%r166, [_Z12maxout_layerPfS_S_S_iiiiiiiiiii_param_14];
	cvta.to.global.u64 	%rd1, %rd7;
	cvta.to.global.u64 	%rd2, %rd6;
	cvta.to.global.u64 	%rd3, %rd8;
	cvta.to.global.u64 	%rd4, %rd5;
	mov.u32 	%r169, %ctaid.x;
	mov.u32 	%r170, %ntid.x;
	mov.u32 	%r171, %tid.x;
	mad.lo.s32 	%r1, %r169, %r170, %r171;
	mov.u32 	%r172, %ctaid.y;
	mov.u32 	%r173, %ntid.y;
	mov.u32 	%r174, %tid.y;
	mad.lo.s32 	%r175, %r172, %r173, %r174;
	mov.u32 	%r176, %ctaid.z;
	mov.u32 	%r177, %ntid.z;
	mov.u32 	%r178, %tid.z;
	mad.lo.s32 	%r3, %r176, %r177, %r178;
	sub.s32 	%r179, %r159, %r161;
	add.s32 	%r4, %r179, 1;
	div.s32 	%r5, %r167, %r165;
	mul.lo.s32 	%r6, %r165, %r1;
	add.s32 	%r7, %r6, %r165;
	setp.ge.s32 	%p9, %r6, %r167;
	setp.ge.s32 	%p10, %r175, %r168;
	or.pred  	%p11, %p9, %p10;
	setp.ge.s32 	%p12, %r3, %r164;
	or.pred  	%p13, %p12, %p11;
	setp.lt.s32 	%p14, %r157, 1;
	or.pred  	%p15, %p13, %p14;
	@%p15 bra 	$L__BB0_93;
	ld.param.u32 	%r293, [_Z12maxout_layerPfS_S_S_iiiiiiiiiii_param_13];
	mul.lo.s32 	%r8, %r166, %r175;
	add.s32 	%r9, %r8, %r166;
	mul.lo.s32 	%r10, %r166, %r3;
	add.s32 	%r11, %r10, %r166;
	min.s32 	%r180, %r293, %r166;
	setp.lt.s32 	%p16, %r180, 1;
	@%p16 bra 	$L__BB0_93;
	setp.gt.s32 	%p17, %r158, 0;
	@%p17 bra 	$L__BB0_14;
	mov.b32 	%r337, 0;
$L__BB0_4:
	ld.param.u32 	%r294, [_Z12maxout_layerPfS_S_S_iiiiiiiiiii_param_13];
	mov.u32 	%r338, %r6;
$L__BB0_5:
	mul.lo.s32 	%r147, %r338, %r4;
	rem.s32 	%r148, %r338, %r294;
	mov.u32 	%r339, %r8;
$L__BB0_6:
	mov.b32 	%r340, 0;
	mov.u32 	%r341, %r10;
$L__BB0_7:
	setp.ne.s32 	%p19, %r148, 0;
	add.s32 	%r183, %r341, %r147;
	mad.lo.s32 	%r184, %r183, %r4, %r339;
	mul.wide.s32 	%rd9, %r184, 4;
	add.s64 	%rd10, %rd3, %rd9;
	ld.global.f32 	%f62, [%rd10];
	mov.pred 	%p116, 0;
	@%p19 bra 	$L__BB0_10;
	rem.u32 	%r185, %r339, %r166;
	setp.ne.s32 	%p21, %r185, 0;
	@%p21 bra 	$L__BB0_10;
	setp.eq.s32 	%p116, %r340, 0;
$L__BB0_10:
	setp.gt.f32 	%p22, %f62, %f149;
	add.f32 	%f65, %f62, 0f00000000;
	selp.f32 	%f66, %f65, %f149, %p22;
	selp.f32 	%f149, %f65, %f66, %p116;
	add.s32 	%r186, %r340, 1;
	setp.eq.s32 	%p23, %r186, %r166;
	selp.b32 	%r340, 0, %r186, %p23;
	add.s32 	%r341, %r341, 1;
	setp.lt.s32 	%p24, %r341, %r11;
	@%p24 bra 	$L__BB0_7;
	add.s32 	%r339, %r339, 1;
	setp.lt.s32 	%p25, %r339, %r9;
	@%p25 bra 	$L__BB0_6;
	add.s32 	%r338, %r338, 1;
	setp.lt.s32 	%p26, %r338, %r7;
	@%p26 bra 	$L__BB0_5;
	ld.param.u32 	%r289, [_Z12maxout_layerPfS_S_S_iiiiiiiiiii_param_12];
	ld.param.u32 	%r285, [_Z12maxout_layerPfS_S_S_iiiiiiiiiii_param_4];
	mad.lo.s32 	%r187, %r337, %r5, %r1;
	mad.lo.s32 	%r188, %r187, %r289, %r3;
	mad.lo.s32 	%r189, %r188, %r168, %r175;
	mul.wide.s32 	%rd11, %r189, 4;
	add.s64 	%rd12, %rd4, %rd11;
	st.global.f32 	[%rd12], %f149;
	add.s32 	%r337, %r337, 1;
	setp.ne.s32 	%p27, %r337, %r285;
	@%p27 bra 	$L__BB0_4;
	bra.uni 	$L__BB0_93;
$L__BB0_14:
	setp.gt.s32 	%p28, %r161, 0;
	@%p28 bra 	$L__BB0_26;
	mov.b32 	%r332, 0;
$L__BB0_16:
	ld.param.u32 	%r295, [_Z12maxout_layerPfS_S_S_iiiiiiiiiii_param_13];
	mov.u32 	%r333, %r6;
$L__BB0_17:
	mul.lo.s32 	%r135, %r333, %r4;
	rem.s32 	%r136, %r333, %r295;
	mov.u32 	%r334, %r8;
$L__BB0_18:
	mov.b32 	%r335, 0;
	mov.u32 	%r336, %r10;
$L__BB0_19:
	setp.ne.s32 	%p30, %r136, 0;
	add.s32 	%r192, %r336, %r135;
	mad.lo.s32 	%r193, %r192, %r4, %r334;
	mul.wide.s32 	%rd13, %r193, 4;
	add.s64 	%rd14, %rd3, %rd13;
	ld.global.f32 	%f56, [%rd14];
	mov.pred 	%p115, 0;
	@%p30 bra 	$L__BB0_22;
	rem.u32 	%r194, %r334, %r166;
	setp.ne.s32 	%p32, %r194, 0;
	@%p32 bra 	$L__BB0_22;
	setp.eq.s32 	%p115, %r335, 0;
$L__BB0_22:
	setp.gt.f32 	%p33, %f56, %f145;
	add.f32 	%f68, %f56, 0f00000000;
	selp.f32 	%f69, %f68, %f145, %p33;
	selp.f32 	%f145, %f68, %f69, %p115;
	add.s32 	%r195, %r335, 1;
	setp.eq.s32 	%p34, %r195, %r166;
	selp.b32 	%r335, 0, %r195, %p34;
	add.s32 	%r336, %r336, 1;
	setp.lt.s32 	%p35, %r336, %r11;
	@%p35 bra 	$L__BB0_19;
	add.s32 	%r334, %r334, 1;
	setp.lt.s32 	%p36, %r334, %r9;
	@%p36 bra 	$L__BB0_18;
	add.s32 	%r333, %r333, 1;
	setp.lt.s32 	%p37, %r333, %r7;
	@%p37 bra 	$L__BB0_17;
	ld.param.u32 	%r290, [_Z12maxout_layerPfS_S_S_iiiiiiiiiii_param_12];
	ld.param.u32 	%r286, [_Z12maxout_layerPfS_S_S_iiiiiiiiiii_param_4];
	mad.lo.s32 	%r196, %r332, %r5, %r1;
	mad.lo.s32 	%r197, %r196, %r290, %r3;
	mad.lo.s32 	%r198, %r197, %r168, %r175;
	mul.wide.s32 	%rd15, %r198, 4;
	add.s64 	%rd16, %rd4, %rd15;
	st.global.f32 	[%rd16], %f145;
	add.s32 	%r332, %r332, 1;
	setp.eq.s32 	%p38, %r332, %r286;
	@%p38 bra 	$L__BB0_93;
	bra.uni 	$L__BB0_16;
$L__BB0_26:
	setp.gt.s32 	%p39, %r162, 0;
	@%p39 bra 	$L__BB0_38;
	mov.b32 	%r327, 0;
$L__BB0_28:
	ld.param.u32 	%r296, [_Z12maxout_layerPfS_S_S_iiiiiiiiiii_param_13];
	mov.u32 	%r328, %r6;
$L__BB0_29:
	mul.lo.s32 	%r123, %r328, %r4;
	rem.s32 	%r124, %r328, %r296;
	mov.u32 	%r329, %r8;
$L__BB0_30:
	mov.b32 	%r330, 0;
	mov.u32 	%r331, %r10;
$L__BB0_31:
	setp.ne.s32 	%p41, %r124, 0;
	add.s32 	%r201, %r331, %r123;
	mad.lo.s32 	%r202, %r201, %r4, %r329;
	mul.wide.s32 	%rd17, %r202, 4;
	add.s64 	%rd18, %rd3, %rd17;
	ld.global.f32 	%f50, [%rd18];
	mov.pred 	%p114, 0;
	@%p41 bra 	$L__BB0_34;
	rem.u32 	%r203, %r329, %r166;
	setp.ne.s32 	%p43, %r203, 0;
	@%p43 bra 	$L__BB0_34;
	setp.eq.s32 	%p114, %r330, 0;
$L__BB0_34:
	setp.gt.f32 	%p44, %f50, %f141;
	add.f32 	%f71, %f50, 0f00000000;
	selp.f32 	%f72, %f71, %f141, %p44;
	selp.f32 	%f141, %f71, %f72, %p114;
	add.s32 	%r204, %r330, 1;
	setp.eq.s32 	%p45, %r204, %r166;
	selp.b32 	%r330, 0, %r204, %p45;
	add.s32 	%r331, %r331, 1;
	setp.lt.s32 	%p46, %r331, %r11;
	@%p46 bra 	$L__BB0_31;
	add.s32 	%r329, %r329, 1;
	setp.lt.s32 	%p47, %r329, %r9;
	@%p47 bra 	$L__BB0_30;
	add.s32 	%r328, %r328, 1;
	setp.lt.s32 	%p48, %r328, %r7;
	@%p48 bra 	$L__BB0_29;
	ld.param.u32 	%r291, [_Z12maxout_layerPfS_S_S_iiiiiiiiiii_param_12];
	ld.param.u32 	%r287, [_Z12maxout_layerPfS_S_S_iiiiiiiiiii_param_4];
	mad.lo.s32 	%r205, %r327, %r5, %r1;
	mad.lo.s32 	%r206, %r205, %r291, %r3;
	mad.lo.s32 	%r207, %r206, %r168, %r175;
	mul.wide.s32 	%rd19, %r207, 4;
	add.s64 	%rd20, %rd4, %rd19;
	st.global.f32 	[%rd20], %f141;
	add.s32 	%r327, %r327, 1;
	setp.eq.s32 	%p49, %r327, %r287;
	@%p49 bra 	$L__BB0_93;
	bra.uni 	$L__BB0_28;
$L__BB0_38:
	and.b32  	%r12, %r162, 7;
	and.b32  	%r13, %r162, 3;
	and.b32  	%r14, %r162, 2147483640;
	and.b32  	%r15, %r162, 1;
	neg.s32 	%r16, %r14;
	shl.b32 	%r17, %r161, 3;
	mul.lo.s32 	%r18, %r162, %r161;
	shl.b32 	%r19, %r159, 3;
	mov.b32 	%r300, 0;
$L__BB0_39:
	ld.param.u32 	%r297, [_Z12maxout_layerPfS_S_S_iiiiiiiiiii_param_13];
	mov.u32 	%r209, %ctaid.x;
	mov.u32 	%r210, %ntid.x;
	mov.u32 	%r211, %tid.x;
	mad.lo.s32 	%r212, %r209, %r210, %r211;
	mul.lo.s32 	%r301, %r297, %r212;
	mul.lo.s32 	%r22, %r300, %r158;
$L__BB0_40:
	ld.param.u32 	%r298, [_Z12maxout_layerPfS_S_S_iiiiiiiiiii_param_13];
	mul.lo.s32 	%r302, %r166, %r175;
	mul.lo.s32 	%r25, %r301, %r158;
	rem.s32 	%r26, %r301, %r298;
$L__BB0_41:
	mov.u32 	%r303, %r10;
$L__BB0_42:
	mov.u32 	%r28, %r303;
	add.s32 	%r303, %r28, 1;
	mov.f32 	%f117, 0f00000000;
	mov.b32 	%r304, 0;
$L__BB0_43:
	add.s32 	%r215, %r304, %r22;
	mul.lo.s32 	%r31, %r215, %r160;
	add.s32 	%r216, %r304, %r25;
	mul.lo.s32 	%r32, %r216, %r162;
	add.s32 	%r217, %r32, 7;
	mul.lo.s32 	%r33, %r161, %r217;
	add.s32 	%r218, %r32, 6;
	mul.lo.s32 	%r34, %r161, %r218;
	add.s32 	%r219, %r32, 5;
	mul.lo.s32 	%r35, %r161, %r219;
	add.s32 	%r220, %r32, 4;
	mul.lo.s32 	%r36, %r161, %r220;
	add.s32 	%r221, %r32, 3;
	mul.lo.s32 	%r37, %r161, %r221;
	add.s32 	%r222, %r32, 2;
	mul.lo.s32 	%r38, %r161, %r222;
	mad.lo.s32 	%r39, %r161, %r32, %r161;
	add.s32 	%r223, %r303, %r31;
	mad.lo.s32 	%r40, %r159, %r223, %r302;
	add.s32 	%r224, %r28, %r31;
	add.s32 	%r225, %r224, 2;
	mad.lo.s32 	%r41, %r159, %r225, %r302;
	add.s32 	%r226, %r224, 3;
	mad.lo.s32 	%r42, %r159, %r226, %r302;
	add.s32 	%r227, %r224, 4;
	mad.lo.s32 	%r43, %r159, %r227, %r302;
	add.s32 	%r228, %r224, 5;
	mad.lo.s32 	%r44, %r159, %r228, %r302;
	add.s32 	%r229, %r224, 6;
	mad.lo.s32 	%r45, %r159, %r229, %r302;
	add.s32 	%r230, %r224, 7;
	mad.lo.s32 	%r46, %r159, %r230, %r302;
	mad.lo.s32 	%r47, %r159, %r224, %r302;
	mov.b32 	%r305, 0;
$L__BB0_44:
	setp.lt.u32 	%p50, %r162, 8;
	add.s32 	%r49, %r305, %r302;
	mov.b32 	%r325, 0;
	@%p50 bra 	$L__BB0_63;
	add.s32 	%r314, %r28, 3;
	add.s32 	%r322, %r33, %r305;
	add.s32 	%r321, %r34, %r305;
	add.s32 	%r320, %r35, %r305;
	add.s32 	%r319, %r36, %r305;
	add.s32 	%r318, %r37, %r305;
	add.s32 	%r317, %r38, %r305;
	add.s32 	%r316, %r39, %r305;
	mad.lo.s32 	%r315, %r18, %r216, %r305;
	add.s32 	%r313, %r40, %r305;
	add.s32 	%r312, %r41, %r305;
	add.s32 	%r311, %r42, %r305;
	add.s32 	%r310, %r43, %r305;
	add.s32 	%r309, %r44, %r305;
	add.s32 	%r308, %r45, %r305;
	add.s32 	%r307, %r46, %r305;
	add.s32 	%r306, %r47, %r305;
	mov.u32 	%r323, %r16;
$L__BB0_46:
	.pragma "nounroll";
	setp.ge.s32 	%p51, %r49, %r159;
	add.s32 	%r233, %r314, -3;
	setp.ge.s32 	%p52, %r233, %r160;
	or.pred  	%p53, %p51, %p52;
	@%p53 bra 	$L__BB0_48;
	mul.wide.s32 	%rd21, %r306, 4;
	add.s64 	%rd22, %rd2, %rd21;
	ld.global.f32 	%f76, [%rd22];
	mul.wide.s32 	%rd23, %r315, 4;
	add.s64 	%rd24, %rd1, %rd23;
	ld.global.f32 	%f77, [%rd24];
	fma.rn.f32 	%f117, %f76, %f77, %f117;
$L__BB0_48:
	add.s32 	%r234, %r314, -2;
	setp.ge.s32 	%p55, %r234, %r160;
	or.pred  	%p56, %p51, %p55;
	@%p56 bra 	$L__BB0_50;
	mul.wide.s32 	%rd25, %r313, 4;
	add.s64 	%rd26, %rd2, %rd25;
	ld.global.f32 	%f78, [%rd26];
	mul.wide.s32 	%rd27, %r316, 4;
	add.s64 	%rd28, %rd1, %rd27;
	ld.global.f32 	%f79, [%rd28];
	fma.rn.f32 	%f117, %f78, %f79, %f117;
$L__BB0_50:
	add.s32 	%r235, %r314, -1;
	setp.ge.s32 	%p58, %r235, %r160;
	or.pred  	%p59, %p51, %p58;
	@%p59 bra 	$L__BB0_52;
	mul.wide.s32 	%rd29, %r312, 4;
	add.s64 	%rd30, %rd2, %rd29;
	ld.global.f32 	%f80, [%rd30];
	mul.wide.s32 	%rd31, %r317, 4;
	add.s64 	%rd32, %rd1, %rd31;
	ld.global.f32 	%f81, [%rd32];
	fma.rn.f32 	%f117, %f80, %f81, %f117;
$L__BB0_52:
	setp.ge.s32 	%p61, %r314, %r160;
	or.pred  	%p62, %p51, %p61;
	@%p62 bra 	$L__BB0_54;
	mul.wide.s32 	%rd33, %r311, 4;
	add.s64 	%rd34, %rd2, %rd33;
	ld.global.f32 	%f82, [%rd34];
	mul.wide.s32 	%rd35, %r318, 4;
	add.s64 	%rd36, %rd1, %rd35;
	ld.global.f32 	%f83, [%rd36];
	fma.rn.f32 	%f117, %f82, %f83, %f117;
$L__BB0_54:
	add.s32 	%r236, %r314, 1;
	setp.ge.s32 	%p64, %r236, %r160;
	or.pred  	%p65, %p51, %p64;
	@%p65 bra 	$L__BB0_56;
	mul.wide.s32 	%rd37, %r310, 4;
	add.s64 	%rd38, %rd2, %rd37;
	ld.global.f32 	%f84, [%rd38];
	mul.wide.s32 	%rd39, %r319, 4;
	add.s64 	%rd40, %rd1, %rd39;
	ld.global.f32 	%f85, [%rd40];
	fma.rn.f32 	%f117, %f84, %f85, %f117;
$L__BB0_56:
	add.s32 	%r237, %r314, 2;
	setp.ge.s32 	%p67, %r237, %r160;
	or.pred  	%p68, %p51, %p67;
	@%p68 bra 	$L__BB0_58;
	mul.wide.s32 	%rd41, %r309, 4;
	add.s64 	%rd42, %rd2, %rd41;
	ld.global.f32 	%f86, [%rd42];
	mul.wide.s32 	%rd43, %r320, 4;
	add.s64 	%rd44, %rd1, %rd43;
	ld.global.f32 	%f87, [%rd44];
	fma.rn.f32 	%f117, %f86, %f87, %f117;
$L__BB0_58:
	add.s32 	%r238, %r314, 3;
	setp.ge.s32 	%p70, %r238, %r160;
	or.pred  	%p71, %p51, %p70;
	@%p71 bra 	$L__BB0_60;
	mul.wide.s32 	%rd45, %r308, 4;
	add.s64 	%rd46, %rd2, %rd45;
	ld.global.f32 	%f88, [%rd46];
	mul.wide.s32 	%rd47, %r321, 4;
	add.s64 	%rd48, %rd1, %rd47;
	ld.global.f32 	%f89, [%rd48];
	fma.rn.f32 	%f117, %f88, %f89, %f117;
$L__BB0_60:
	add.s32 	%r239, %r314, 4;
	setp.ge.s32 	%p73, %r239, %r160;
	or.pred  	%p74, %p51, %p73;
	@%p74 bra 	$L__BB0_62;
	mul.wide.s32 	%rd49, %r307, 4;
	add.s64 	%rd50, %rd2, %rd49;
	ld.global.f32 	%f90, [%rd50];
	mul.wide.s32 	%rd51, %r322, 4;
	add.s64 	%rd52, %rd1, %rd51;
	ld.global.f32 	%f91, [%rd52];
	fma.rn.f32 	%f117, %f90, %f91, %f117;
$L__BB0_62:
	add.s32 	%r323, %r323, 8;
	add.s32 	%r322, %r322, %r17;
	add.s32 	%r321, %r321, %r17;
	add.s32 	%r320, %r320, %r17;
	add.s32 	%r319, %r319, %r17;
	add.s32 	%r318, %r318, %r17;
	add.s32 	%r317, %r317, %r17;
	add.s32 	%r316, %r316, %r17;
	add.s32 	%r315, %r315, %r17;
	add.s32 	%r314, %r314, 8;
	add.s32 	%r313, %r313, %r19;
	add.s32 	%r312, %r312, %r19;
	add.s32 	%r311, %r311, %r19;
	add.s32 	%r310, %r310, %r19;
	add.s32 	%r309, %r309, %r19;
	add.s32 	%r308, %r308, %r19;
	add.s32 	%r307, %r307, %r19;
	add.s32 	%r306, %r306, %r19;
	setp.ne.s32 	%p75, %r323, 0;
	mov.u32 	%r325, %r14;
	@%p75 bra 	$L__BB0_46;
$L__BB0_63:
	setp.eq.s32 	%p76, %r12, 0;
	@%p76 bra 	$L__BB0_84;
	add.s32 	%r240, %r12, -1;
	setp.lt.u32 	%p77, %r240, 3;
	@%p77 bra 	$L__BB0_74;
	setp.ge.s32 	%p78, %r49, %r159;
	add.s32 	%r104, %r325, %r28;
	setp.ge.s32 	%p79, %r104, %r160;
	or.pred  	%p80, %p78, %p79;
	@%p80 bra 	$L__BB0_67;
	add.s32 	%r242, %r104, %r31;
	mad.lo.s32 	%r243, %r242, %r159, %r49;
	mul.wide.s32 	%rd53, %r243, 4;
	add.s64 	%rd54, %rd2, %rd53;
	ld.global.f32 	%f93, [%rd54];
	add.s32 	%r244, %r325, %r32;
	mad.lo.s32 	%r245, %r244, %r161, %r305;
	mul.wide.s32 	%rd55, %r245, 4;
	add.s64 	%rd56, %rd1, %rd55;
	ld.global.f32 	%f94, [%rd56];
	fma.rn.f32 	%f117, %f93, %f94, %f117;
$L__BB0_67:
	add.s32 	%r105, %r104, 1;
	setp.ge.s32 	%p82, %r105, %r160;
	or.pred  	%p83, %p78, %p82;
	@%p83 bra 	$L__BB0_69;
	add.s32 	%r246, %r325, %r32;
	add.s32 	%r247, %r105, %r31;
	mad.lo.s32 	%r248, %r247, %r159, %r49;
	mul.wide.s32 	%rd57, %r248, 4;
	add.s64 	%rd58, %rd2, %rd57;
	ld.global.f32 	%f95, [%rd58];
	mad.lo.s32 	%r249, %r161, %r246, %r161;
	add.s32 	%r250, %r249, %r305;
	mul.wide.s32 	%rd59, %r250, 4;
	add.s64 	%rd60, %rd1, %rd59;
	ld.global.f32 	%f96, [%rd60];
	fma.rn.f32 	%f117, %f95, %f96, %f117;
$L__BB0_69:
	add.s32 	%r106, %r104, 2;
	setp.ge.s32 	%p85, %r106, %r160;
	or.pred  	%p86, %p78, %p85;
	@%p86 bra 	$L__BB0_71;
	add.s32 	%r251, %r325, %r32;
	add.s32 	%r252, %r106, %r31;
	mad.lo.s32 	%r253, %r252, %r159, %r49;
	mul.wide.s32 	%rd61, %r253, 4;
	add.s64 	%rd62, %rd2, %rd61;
	ld.global.f32 	%f97, [%rd62];
	add.s32 	%r254, %r251, 2;
	mad.lo.s32 	%r255, %r254, %r161, %r305;
	mul.wide.s32 	%rd63, %r255, 4;
	add.s64 	%rd64, %rd1, %rd63;
	ld.global.f32 	%f98, [%rd64];
	fma.rn.f32 	%f117, %f97, %f98, %f117;
$L__BB0_71:
	add.s32 	%r107, %r104, 3;
	setp.ge.s32 	%p88, %r107, %r160;
	or.pred  	%p89, %p78, %p88;
	@%p89 bra 	$L__BB0_73;
	add.s32 	%r256, %r325, %r32;
	add.s32 	%r257, %r107, %r31;
	mad.lo.s32 	%r258, %r257, %r159, %r49;
	mul.wide.s32 	%rd65, %r258, 4;
	add.s64 	%rd66, %rd2, %rd65;
	ld.global.f32 	%f99, [%rd66];
	add.s32 	%r259, %r256, 3;
	mad.lo.s32 	%r260, %r259, %r161, %r305;
	mul.wide.s32 	%rd67, %r260, 4;
	add.s64 	%rd68, %rd1, %rd67;
	ld.global.f32 	%f100, [%rd68];
	fma.rn.f32 	%f117, %f99, %f100, %f117;
$L__BB0_73:
	add.s32 	%r325, %r325, 4;
$L__BB0_74:
	setp.eq.s32 	%p90, %r13, 0;
	@%p90 bra 	$L__BB0_84;
	setp.eq.s32 	%p91, %r13, 1;
	@%p91 bra 	$L__BB0_81;
	setp.ge.s32 	%p92, %r49, %r159;
	add.s32 	%r110, %r325, %r28;
	setp.ge.s32 	%p93, %r110, %r160;
	or.pred  	%p94, %p92, %p93;
	@%p94 bra 	$L__BB0_78;
	add.s32 	%r261, %r110, %r31;
	mad.lo.s32 	%r262, %r261, %r159, %r49;
	mul.wide.s32 	%rd69, %r262, 4;
	add.s64 	%rd70, %rd2, %rd69;
	ld.global.f32 	%f102, [%rd70];
	add.s32 	%r263, %r325, %r32;
	mad.lo.s32 	%r264, %r263, %r161, %r305;
	mul.wide.s32 	%rd71, %r264, 4;
	add.s64 	%rd72, %rd1, %rd71;
	ld.global.f32 	%f103, [%rd72];
	fma.rn.f32 	%f117, %f102, %f103, %f117;
$L__BB0_78:
	add.s32 	%r111, %r110, 1;
	setp.ge.s32 	%p96, %r111, %r160;
	or.pred  	%p97, %p92, %p96;
	@%p97 bra 	$L__BB0_80;
	add.s32 	%r265, %r325, %r32;
	add.s32 	%r266, %r111, %r31;
	mad.lo.s32 	%r267, %r266, %r159, %r49;
	mul.wide.s32 	%rd73, %r267, 4;
	add.s64 	%rd74, %rd2, %rd73;
	ld.global.f32 	%f104, [%rd74];
	mad.lo.s32 	%r268, %r161, %r265, %r161;
	add.s32 	%r269, %r268, %r305;
	mul.wide.s32 	%rd75, %r269, 4;
	add.s64 	%rd76, %rd1, %rd75;
	ld.global.f32 	%f105, [%rd76];
	fma.rn.f32 	%f117, %f104, %f105, %f117;
$L__BB0_80:
	add.s32 	%r325, %r325, 2;
$L__BB0_81:
	setp.eq.s32 	%p98, %r15, 0;
	@%p98 bra 	$L__BB0_84;
	setp.ge.s32 	%p99, %r49, %r159;
	add.s32 	%r114, %r325, %r28;
	setp.ge.s32 	%p100, %r114, %r160;
	or.pred  	%p101, %p99, %p100;
	@%p101 bra 	$L__BB0_84;
	add.s32 	%r270, %r114, %r31;
	mad.lo.s32 	%r271, %r270, %r159, %r49;
	mul.wide.s32 	%rd77, %r271, 4;
	add.s64 	%rd78, %rd2, %rd77;
	ld.global.f32 	%f106, [%rd78];
	add.s32 	%r272, %r325, %r32;
	mad.lo.s32 	%r273, %r272, %r161, %r305;
	mul.wide.s32 	%rd79, %r273, 4;
	add.s64 	%rd80, %rd1, %rd79;
	ld.global.f32 	%f107, [%rd80];
	fma.rn.f32 	%f117, %f106, %f107, %f117;
$L__BB0_84:
	add.s32 	%r305, %r305, 1;
	setp.ne.s32 	%p102, %r305, %r161;
	@%p102 bra 	$L__BB0_44;
	add.s32 	%r304, %r304, 1;
	setp.ne.s32 	%p103, %r304, %r158;
	@%p103 bra 	$L__BB0_43;
	setp.eq.s32 	%p105, %r26, 0;
	mad.lo.s32 	%r274, %r301, %r4, %r28;
	mad.lo.s32 	%r275, %r274, %r4, %r302;
	mul.wide.s32 	%rd81, %r275, 4;
	add.s64 	%rd82, %rd3, %rd81;
	ld.global.f32 	%f108, [%rd82];
	add.f32 	%f45, %f117, %f108;
	mov.pred 	%p113, 0;
	@%p105 bra 	$L__BB0_87;
	bra.uni 	$L__BB0_89;
$L__BB0_87:
	rem.u32 	%r276, %r302, %r166;
	setp.ne.s32 	%p107, %r276, 0;
	@%p107 bra 	$L__BB0_89;
	rem.u32 	%r277, %r28, %r166;
	setp.eq.s32 	%p113, %r277, 0;
$L__BB0_89:
	setp.gt.f32 	%p108, %f45, %f113;
	selp.f32 	%f109, %f45, %f113, %p108;
	selp.f32 	%f113, %f45, %f109, %p113;
	setp.lt.s32 	%p109, %r303, %r11;
	@%p109 bra 	$L__BB0_42;
	add.s32 	%r302, %r302, 1;
	setp.lt.s32 	%p110, %r302, %r9;
	@%p110 bra 	$L__BB0_41;
	ld.param.u32 	%r299, [_Z12maxout_layerPfS_S_S_iiiiiiiiiii_param_13];
	add.s32 	%r301, %r301, 1;
	mov.u32 	%r278, %ctaid.x;
	mov.u32 	%r279, %ntid.x;
	mov.u32 	%r280, %tid.x;
	mad.lo.s32 	%r119, %r278, %r279, %r280;
	mad.lo.s32 	%r281, %r299, %r119, %r299;
	setp.lt.s32 	%p111, %r301, %r281;
	@%p111 bra 	$L__BB0_40;
	ld.param.u32 	%r292, [_Z12maxout_layerPfS_S_S_iiiiiiiiiii_param_12];
	ld.param.u32 	%r288, [_Z12maxout_layerPfS_S_S_iiiiiiiiiii_param_4];
	ld.param.u64 	%rd86, [_Z12maxout_layerPfS_S_S_iiiiiiiiiii_param_3];
	mad.lo.s32 	%r282, %r300, %r5, %r119;
	mad.lo.s32 	%r283, %r282, %r292, %r3;
	mad.lo.s32 	%r284, %r283, %r168, %r175;
	cvta.to.global.u64 	%rd83, %rd86;
	mul.wide.s32 	%rd84, %r284, 4;
	add.s64 	%rd85, %rd83, %rd84;
	st.global.f32 	[%rd85], %f113;
	add.s32 	%r300, %r300, 1;
	setp.eq.s32 	%p112, %r300, %r288;
	@%p112 bra 	$L__BB0_93;
	bra.uni 	$L__BB0_39;
$L__BB0_93:
	ret;

}


// ===== COMPILED SASS (sm_100) =====

	.target	sm_100

	.elftype	@"ET_EXEC"


//--------------------- .note.nv.tkinfo           --------------------------
	.section	.note.nv.tkinfo,"",@"SHT_NOTE"
	.sectionflags	@"SHF_NOTE_NV_TKINFO"
	.tkinfo
        /*0018*/ 	.word	0x00000002
        /*0030*/ 	.string	""
        /*0030*/ 	.string	"ptxas"
        /*0030*/ 	.string	"Cuda compilation tools, release 13.0, V13.0.88"
        /*0030*/ 	.string	"Build cuda_13.0.r13.0/compiler.36424714_0"
        /*0030*/ 	.string	"-arch sm_100 -m 64 "



//--------------------- .note.nv.cuinfo           --------------------------
	.section	.note.nv.cuinfo,"",@"SHT_NOTE"
	.sectionflags	@"SHF_NOTE_NV_CUINFO"
        /*0018*/ 	.short	0x0002
        /*001a*/ 	.short	0x0064
        /*001c*/ 	.short	0x0082
	.zero		2


//--------------------- .nv.info                  --------------------------
	.section	.nv.info,"",@"SHT_CUDA_INFO"
	.align	4


	//----- nvinfo : EIATTR_REGCOUNT
	.align		4
        /*0000*/ 	.byte	0x04, 0x2f
        /*0002*/ 	.short	(.L_1 - .L_0)
	.align		4
.L_0:
        /*0004*/ 	.word	index@(_Z12maxout_layerPfS_S_S_iiiiiiiiiii)
        /*0008*/ 	.word	0x00000038


	//----- nvinfo : EIATTR_FRAME_SIZE
	.align		4
.L_1:
        /*000c*/ 	.byte	0x04, 0x11
        /*000e*/ 	.short	(.L_3 - .L_2)
	.align		4
.L_2:
        /*0010*/ 	.word	index@(_Z12maxout_layerPfS_S_S_iiiiiiiiiii)
        /*0014*/ 	.word	0x00000000


	//----- nvinfo : EIATTR_MIN_STACK_SIZE
	.align		4
.L_3:
        /*0018*/ 	.byte	0x04, 0x12
        /*001a*/ 	.short	(.L_5 - .L_4)
	.align		4
.L_4:
        /*001c*/ 	.word	index@(_Z12maxout_layerPfS_S_S_iiiiiiiiiii)
        /*0020*/ 	.word	0x00000000
.L_5:


//--------------------- .nv.compat                --------------------------
	.section	.nv.compat,"",@"SHT_CUDA_COMPAT_INFO"
	.align	4
        /*0000*/ 	.byte	0x02, 0x09, 0x00, 0x00, 0x02, 0x02, 0x01, 0x00, 0x02, 0x05, 0x05, 0x00, 0x03, 0x07, 0x01, 0x01
        /*0010*/ 	.byte	0x02, 0x03, 0x00, 0x00, 0x02, 0x06, 0x01, 0x00, 0x04, 0x0b, 0x08, 0x00, 0x09, 0x00, 0x00, 0x00
        /*0020*/ 	.byte	0x00, 0x00, 0x00, 0x00


//--------------------- .nv.info._Z12maxout_layerPfS_S_S_iiiiiiiiiii --------------------------
	.section	.nv.info._Z12maxout_layerPfS_S_S_iiiiiiiiiii,"",@"SHT_CUDA_INFO"
	.sectionflags	@""
	.align	4


	//----- nvinfo : EIATTR_CUDA_API_VERSION
	.align		4
        /*0000*/ 	.byte	0x04, 0x37
        /*0002*/ 	.short	(.L_7 - .L_6)
.L_6:
        /*0004*/ 	.word	0x00000082


	//----- nvinfo : EIATTR_KPARAM_INFO
	.align		4
.L_7:
        /*0008*/ 	.byte	0x04, 0x17
        /*000a*/ 	.short	(.L_9 - .L_8)
.L_8:
        /*000c*/ 	.word	0x00000000
        /*0010*/ 	.short	0x000e
        /*0012*/ 	.short	0x0048
        /*0014*/ 	.byte	0x00, 0xf0, 0x11, 0x00


	//----- nvinfo : EIATTR_KPARAM_INFO
	.align		4
.L_9:
        /*0018*/ 	.byte	0x04, 0x17
        /*001a*/ 	.short	(.L_11 - .L_10)
.L_10:
        /*001c*/ 	.word	0x00000000
        /*0020*/ 	.short	0x000d
        /*0022*/ 	.short	0x0044
        /*0024*/ 	.byte	0x00, 0xf0, 0x11, 0x00


	//----- nvinfo : EIATTR_KPARAM_INFO
	.align		4
.L_11:
        /*0028*/ 	.byte	0x04, 0x17
        /*002a*/ 	.short	(.L_13 - .L_12)
.L_12:
        /*002c*/ 	.word	0x00000000
        /*0030*/ 	.short	0x000c
        /*0032*/ 	.short	0x0040
        /*0034*/ 	.byte	0x00, 0xf0, 0x11, 0x00


	//----- nvinfo : EIATTR_KPARAM_INFO
	.align		4
.L_13:
        /*0038*/ 	.byte	0x04, 0x17
        /*003a*/ 	.short	(.L_15 - .L_14)
.L_14:
        /*003c*/ 	.word	0x00000000
        /*0040*/ 	.short	0x000b
        /*0042*/ 	.short	0x003c
        /*0044*/ 	.byte	0x00, 0xf0, 0x11, 0x00


	//----- nvinfo : EIATTR_KPARAM_INFO
	.align		4
.L_15:
        /*0048*/ 	.byte	0x04, 0x17
        /*004a*/ 	.short	(.L_17 - .L_16)
.L_16:
        /*004c*/ 	.word	0x00000000
        /*0050*/ 	.short	0x000a
        /*0052*/ 	.short	0x0038
        /*0054*/ 	.byte	0x00, 0xf0, 0x11, 0x00


	//----- nvinfo : EIATTR_KPARAM_INFO
	.align		4
.L_17:
        /*0058*/ 	.byte	0x04, 0x17
        /*005a*/ 	.short	(.L_19 - .L_18)
.L_18:
        /*005c*/ 	.word	0x00000000
        /*0060*/ 	.short	0x0009
        /*0062*/ 	.short	0x0034
        /*0064*/ 	.byte	0x00, 0xf0, 0x11, 0x00


	//----- nvinfo : EIATTR_KPARAM_INFO
	.align		4
.L_19:
        /*0068*/ 	.byte	0x04, 0x17
        /*006a*/ 	.short	(.L_21 - .L_20)
.L_20:
        /*006c*/ 	.word	0x00000000
        /*0070*/ 	.short	0x0008
        /*0072*/ 	.short	0x0030
        /*0074*/ 	.byte	0x00, 0xf0, 0x11, 0x00


	//----- nvinfo : EIATTR_KPARAM_INFO
	.align		4
.L_21:
        /*0078*/ 	.byte	0x04, 0x17
        /*007a*/ 	.short	(.L_23 - .L_22)
.L_22:
        /*007c*/ 	.word	0x00000000
        /*0080*/ 	.short	0x0007
        /*0082*/ 	.short	0x002c
        /*0084*/ 	.byte	0x00, 0xf0, 0x11, 0x00


	//----- nvinfo : EIATTR_KPARAM_INFO
	.align		4
.L_23:
        /*0088*/ 	.byte	0x04, 0x17
        /*008a*/ 	.short	(.L_25 - .L_24)
.L_24:
        /*008c*/ 	.word	0x00000000
        /*0090*/ 	.short	0x0006
        /*0092*/ 	.short	0x0028
        /*0094*/ 	.byte	0x00, 0xf0, 0x11, 0x00


	//----- nvinfo : EIATTR_KPARAM_INFO
	.align		4
.L_25:
        /*0098*/ 	.byte	0x04, 0x17
        /*009a*/ 	.short	(.L_27 - .L_26)
.L_26:
        /*009c*/ 	.word	0x00000000
        /*00a0*/ 	.short	0x0005
        /*00a2*/ 	.short	0x0024
        /*00a4*/ 	.byte	0x00, 0xf0, 0x11, 0x00


	//----- nvinfo : EIATTR_KPARAM_INFO
	.align		4
.L_27:
        /*00a8*/ 	.byte	0x04, 0x17
        /*00aa*/ 	.short	(.L_29 - .L_28)
.L_28:
        /*00ac*/ 	.word	0x00000000
        /*00b0*/ 	.short	0x0004
        /*00b2*/ 	.short	0x0020
        /*00b4*/ 	.byte	0x00, 0xf0, 0x11, 0x00


	//----- nvinfo : EIATTR_KPARAM_INFO
	.align		4
.L_29:
        /*00b8*/ 	.byte	0x04, 0x17
        /*00ba*/ 	.short	(.L_31 - .L_30)
.L_30:
        /*00bc*/ 	.word	0x00000000
        /*00c0*/ 	.short	0x0003
        /*00c2*/ 	.short	0x0018
        /*00c4*/ 	.byte	0x00, 0xf5, 0x21, 0x00


	//----- nvinfo : EIATTR_KPARAM_INFO
	.align		4
.L_31:
        /*00c8*/ 	.byte	0x04, 0x17
        /*00ca*/ 	.short	(.L_33 - .L_32)
.L_32:
        /*00cc*/ 	.word	0x00000000
        /*00d0*/ 	.short	0x0002
        /*00d2*/ 	.short	0x0010
        /*00d4*/ 	.byte	0x00, 0xf5, 0x21, 0x00


	//----- nvinfo : EIATTR_KPARAM_INFO
	.align		4
.L_33:
        /*00d8*/ 	.byte	0x04, 0x17
        /*00da*/ 	.short	(.L_35 - .L_34)
.L_34:
        /*00dc*/ 	.word	0x00000000
        /*00e0*/ 	.short	0x0001
        /*00e2*/ 	.short	0x0008
        /*00e4*/ 	.byte	0x00, 0xf5, 0x21, 0x00


	//----- nvinfo : EIATTR_KPARAM_INFO
	.align		4
.L_35:
        /*00e8*/ 	.byte	0x04, 0x17
        /*00ea*/ 	.short	(.L_37 - .L_36)
.L_36:
        /*00ec*/ 	.word	0x00000000
        /*00f0*/ 	.short	0x0000
        /*00f2*/ 	.short	0x0000
        /*00f4*/ 	.byte	0x00, 0xf5, 0x21, 0x00


	//----- nvinfo : EIATTR_SPARSE_MMA_MASK
	.align		4
.L_37:
        /*00f8*/ 	.byte	0x03, 0x50
        /*00fa*/ 	.short	0x0000


	//----- nvinfo : EIATTR_MAXREG_COUNT
	.align		4
        /*00fc*/ 	.byte	0x03, 0x1b
        /*00fe*/ 	.short	0x00ff


	//----- nvinfo : EIATTR_MERCURY_ISA_VERSION
	.align		4
        /*0100*/ 	.byte	0x03, 0x5f
        /*0102*/ 	.short	0x0101


	//----- nvinfo : EIATTR_VRC_CTA_INIT_COUNT
	.align		4
        /*0104*/ 	.byte	0x02, 0x4a
	.zero		1
	.zero		1


	//----- nvinfo : EIATTR_EXIT_INSTR_OFFSETS
	.align		4
        /*0108*/ 	.byte	0x04, 0x1c
        /*010a*/ 	.short	(.L_39 - .L_38)


	//   ....[0]....
.L_38:
        /*010c*/ 	.word	0x00000210


	//   ....[1]....
        /*0110*/ 	.word	0x000002a0


	//   ....[2]....
        /*0114*/ 	.word	0x000009c0


	//   ....[3]....
        /*0118*/ 	.word	0x00000fb0


	//   ....[4]....
        /*011c*/ 	.word	0x000015d0


	//   ....[5]....
        /*0120*/ 	.word	0x00002f70


	//----- nvinfo : EIATTR_CRS_STACK_SIZE
	.align		4
.L_39:
        /*0124*/ 	.byte	0x04, 0x1e
        /*0126*/ 	.short	(.L_41 - .L_40)
.L_40:
        /*0128*/ 	.word	0x00000000


	//----- nvinfo : EIATTR_CBANK_PARAM_SIZE
	.align		4
.L_41:
        /*012c*/ 	.byte	0x03, 0x19
        /*012e*/ 	.short	0x004c


	//----- nvinfo : EIATTR_PARAM_CBANK
	.align		4
        /*0130*/ 	.byte	0x04, 0x0a
        /*0132*/ 	.short	(.L_43 - .L_42)
	.align		4
.L_42:
        /*0134*/ 	.word	index@(.nv.constant0._Z12maxout_layerPfS_S_S_iiiiiiiiiii)
        /*0138*/ 	.short	0x0380
        /*013a*/ 	.short	0x004c


	//----- nvinfo : EIATTR_SW_WAR
	.align		4
.L_43:
        /*013c*/ 	.byte	0x04, 0x36
        /*013e*/ 	.short	(.L_45 - .L_44)
.L_44:
        /*0140*/ 	.word	0x00000008
.L_45:


//--------------------- .nv.callgraph             --------------------------
	.section	.nv.callgraph,"",@"SHT_CUDA_CALLGRAPH"
	.align	4
	.sectionentsize	8
	.align		4
        /*0000*/ 	.word	0x00000000
	.align		4
        /*0004*/ 	.word	0xffffffff
	.align		4
        /*0008*/ 	.word	0x00000000
	.align		4
        /*000c*/ 	.word	0xfffffffe
	.align		4
        /*0010*/ 	.word	0x00000000
	.align		4
        /*0014*/ 	.word	0xfffffffd
	.align		4
        /*0018*/ 	.word	0x00000000
	.align		4
        /*001c*/ 	.word	0xfffffffc


//--------------------- .text._Z12maxout_layerPfS_S_S_iiiiiiiiiii --------------------------
	.section	.text._Z12maxout_layerPfS_S_S_iiiiiiiiiii,"ax",@progbits
	.align	128
        .global         _Z12maxout_layerPfS_S_S_iiiiiiiiiii
        .type           _Z12maxout_layerPfS_S_S_iiiiiiiiiii,@function
        .size           _Z12maxout_layerPfS_S_S_iiiiiiiiiii,(.L_x_48 - _Z12maxout_layerPfS_S_S_iiiiiiiiiii)
        .other          _Z12maxout_layerPfS_S_S_iiiiiiiiiii,@"STO_CUDA_ENTRY STV_DEFAULT"
_Z12maxout_layerPfS_S_S_iiiiiiiiiii:
.text._Z12maxout_layerPfS_S_S_iiiiiiiiiii:
[----:B------:R-:W-:Y:S08]  /*0000*/  LDC R1, c[0x0][0x37c] ;  /* 0x0000df00ff017b82 */ /* 0x000ff00000000800 */
[----:B------:R-:W0:Y:S01]  /*0010*/  LDC R7, c[0x0][0x3c4] ;  /* 0x0000f100ff077b82 */ /* 0x000e220000000800 */
[----:B------:R-:W1:Y:S01]  /*0020*/  S2R R3, SR_TID.X ;  /* 0x0000000000037919 */ /* 0x000e620000002100 */
[----:B------:R-:W2:Y:S01]  /*0030*/  LDCU UR7, c[0x0][0x3bc] ;  /* 0x00007780ff0777ac */ /* 0x000ea20008000800 */
[----:B------:R-:W3:Y:S01]  /*0040*/  S2R R6, SR_TID.Y ;  /* 0x0000000000067919 */ /* 0x000ee20000002200 */
[----:B------:R-:W4:Y:S04]  /*0050*/  LDCU UR8, c[0x0][0x3c0] ;  /* 0x00007800ff0877ac */ /* 0x000f280008000800 */
[----:B------:R-:W1:Y:S01]  /*0060*/  LDC R0, c[0x0][0x360] ;  /* 0x0000d800ff007b82 */ /* 0x000e620000000800 */
[----:B------:R-:W5:Y:S07]  /*0070*/  S2R R8, SR_TID.Z ;  /* 0x0000000000087919 */ /* 0x000f6e0000002300 */
[----:B------:R-:W1:Y:S01]  /*0080*/  S2UR UR4, SR_CTAID.X ;  /* 0x00000000000479c3 */ /* 0x000e620000002500 */
[----:B0-----:R-:W-:-:S07]  /*0090*/  IABS R10, R7 ;  /* 0x00000007000a7213 */ /* 0x001fce0000000000 */
[----:B------:R-:W3:Y:S01]  /*00a0*/  S2UR UR5, SR_CTAID.Y ;  /* 0x00000000000579c3 */ /* 0x000ee20000002600 */
[----:B------:R-:W0:Y:S07]  /*00b0*/  I2F.RP R2, R10 ;  /* 0x0000000a00027306 */ /* 0x000e2e0000209400 */
[----:B------:R-:W3:Y:S01]  /*00c0*/  LDC R25, c[0x0][0x364] ;  /* 0x0000d900ff197b82 */ /* 0x000ee20000000800 */
[----:B-1----:R-:W-:-:S07]  /*00d0*/  IMAD R0, R0, UR4, R3 ;  /* 0x0000000400007c24 */ /* 0x002fce000f8e0203 */
[----:B------:R-:W5:Y:S01]  /*00e0*/  S2UR UR6, SR_CTAID.Z ;  /* 0x00000000000679c3 */ /* 0x000f620000002700 */
[----:B0-----:R-:W0:Y:S07]  /*00f0*/  MUFU.RCP R2, R2 ;  /* 0x0000000200027308 */ /* 0x001e2e0000001000 */
[----:B------:R-:W5:Y:S08]  /*0100*/  LDC R23, c[0x0][0x368] ;  /* 0x0000da00ff177b82 */ /* 0x000f700000000800 */
[----:B------:R-:W1:Y:S01]  /*0110*/  LDC R11, c[0x0][0x3b0] ;  /* 0x0000ec00ff0b7b82 */ /* 0x000e620000000800 */
[----:B---3--:R-:W-:Y:S01]  /*0120*/  IMAD R25, R25, UR5, R6 ;  /* 0x0000000519197c24 */ /* 0x008fe2000f8e0206 */
[----:B0-----:R-:W-:Y:S01]  /*0130*/  IADD3 R4, PT, PT, R2, 0xffffffe, RZ ;  /* 0x0ffffffe02047810 */ /* 0x001fe20007ffe0ff */
[----:B------:R-:W-:-:S03]  /*0140*/  IMAD R2, R0, R7, RZ ;  /* 0x0000000700027224 */ /* 0x000fc600078e02ff */
[----:B--2---:R-:W-:Y:S01]  /*0150*/  ISETP.GE.AND P0, PT, R25, UR7, PT ;  /* 0x0000000719007c0c */ /* 0x004fe2000bf06270 */
[----:B------:R0:W2:Y:S01]  /*0160*/  F2I.FTZ.U32.TRUNC.NTZ R5, R4 ;  /* 0x0000000400057305 */ /* 0x0000a2000021f000 */
[----:B------:R-:W3:Y:S01]  /*0170*/  LDC R9, c[0x0][0x3a0] ;  /* 0x0000e800ff097b82 */ /* 0x000ee20000000800 */
[----:B-----5:R-:W-:Y:S02]  /*0180*/  IMAD R23, R23, UR6, R8 ;  /* 0x0000000617177c24 */ /* 0x020fe4000f8e0208 */
[----:B0-----:R-:W-:Y:S02]  /*0190*/  HFMA2 R4, -RZ, RZ, 0, 0 ;  /* 0x00000000ff047431 */ /* 0x001fe400000001ff */
[----:B--2---:R-:W-:Y:S01]  /*01a0*/  IMAD.MOV R3, RZ, RZ, -R5 ;  /* 0x000000ffff037224 */ /* 0x004fe200078e0a05 */
[----:B-1----:R-:W-:-:S03]  /*01b0*/  ISETP.GE.OR P0, PT, R2, R11, P0 ;  /* 0x0000000b0200720c */ /* 0x002fc60000706670 */
[----:B------:R-:W-:Y:S01]  /*01c0*/  IMAD R3, R3, R10, RZ ;  /* 0x0000000a03037224 */ /* 0x000fe200078e02ff */
[----:B----4-:R-:W-:-:S03]  /*01d0*/  ISETP.GE.OR P0, PT, R23, UR8, P0 ;  /* 0x0000000817007c0c */ /* 0x010fc60008706670 */
[----:B------:R-:W-:Y:S01]  /*01e0*/  IMAD.HI.U32 R4, R5, R3, R4 ;  /* 0x0000000305047227 */ /* 0x000fe200078e0004 */
[----:B---3--:R-:W-:Y:S02]  /*01f0*/  ISETP.LT.OR P0, PT, R9, 0x1, P0 ;  /* 0x000000010900780c */ /* 0x008fe40000701670 */
[----:B------:R-:W-:-:S11]  /*0200*/  IABS R9, R11 ;  /* 0x0000000b00097213 */ /* 0x000fd60000000000 */
[----:B------:R-:W-:Y:S05]  /*0210*/  @P0 EXIT ;  /* 0x000000000000094d */ /* 0x000fea0003800000 */
[----:B------:R-:W0:Y:S01]  /*0220*/  LDCU UR4, c[0x0][0x3c8] ;  /* 0x00007900ff0477ac */ /* 0x000e220008000800 */
[----:B------:R-:W-:-:S04]  /*0230*/  IMAD.HI.U32 R21, R4, R9, RZ ;  /* 0x0000000904157227 */ /* 0x000fc800078e00ff */
[----:B------:R-:W-:-:S04]  /*0240*/  IMAD.MOV R3, RZ, RZ, -R21 ;  /* 0x000000ffff037224 */ /* 0x000fc800078e0a15 */
[----:B------:R-:W-:-:S05]  /*0250*/  IMAD R3, R10, R3, R9 ;  /* 0x000000030a037224 */ /* 0x000fca00078e0209 */
[----:B------:R-:W-:Y:S02]  /*0260*/  ISETP.GT.U32.AND P1, PT, R10, R3, PT ;  /* 0x000000030a00720c */ /* 0x000fe40003f24070 */
[----:B0-----:R-:W-:-:S04]  /*0270*/  VIMNMX R4, PT, PT, R7, UR4, PT ;  /* 0x0000000407047c48 */ /* 0x001fc8000bfe0100 */
[----:B------:R-:W-:-:S07]  /*0280*/  ISETP.GE.AND P0, PT, R4, 0x1, PT ;  /* 0x000000010400780c */ /* 0x000fce0003f06270 */
[----:B------:R-:W-:-:S06]  /*0290*/  @!P1 IADD3 R3, PT, PT, R3, -R10, RZ ;  /* 0x8000000a03039210 */ /* 0x000fcc0007ffe0ff */
[----:B------:R-:W-:Y:S05]  /*02a0*/  @!P0 EXIT ;  /* 0x000000000000894d */ /* 0x000fea0003800000 */
[----:B------:R-:W0:Y:S01]  /*02b0*/  LDCU UR7, c[0x0][0x3a4] ;  /* 0x00007480ff0777ac */ /* 0x000e220008000800 */
[----:B------:R-:W-:Y:S01]  /*02c0*/  ISETP.GE.U32.AND P0, PT, R3, R10, PT ;  /* 0x0000000a0300720c */ /* 0x000fe20003f06070 */
[----:B------:R-:W-:Y:S01]  /*02d0*/  @!P1 VIADD R21, R21, 0x1 ;  /* 0x0000000115159836 */ /* 0x000fe20000000000 */
[-C--:B------:R-:W-:Y:S01]  /*02e0*/  LOP3.LUT R3, R11, R7.reuse, RZ, 0x3c, !PT ;  /* 0x000000070b037212 */ /* 0x080fe200078e3cff */
[----:B------:R-:W1:Y:S01]  /*02f0*/  LDCU UR6, c[0x0][0x3a8] ;  /* 0x00007500ff0677ac */ /* 0x000e620008000800 */
[----:B------:R-:W-:Y:S01]  /*0300*/  ISETP.NE.AND P1, PT, R7, RZ, PT ;  /* 0x000000ff0700720c */ /* 0x000fe20003f25270 */
[----:B------:R-:W-:Y:S01]  /*0310*/  IMAD R4, R23, UR4, RZ ;  /* 0x0000000417047c24 */ /* 0x000fe2000f8e02ff */
[----:B------:R-:W-:Y:S01]  /*0320*/  ISETP.GE.AND P2, PT, R3, RZ, PT ;  /* 0x000000ff0300720c */ /* 0x000fe20003f46270 */
[----:B------:R-:W1:Y:S01]  /*0330*/  LDCU UR5, c[0x0][0x3b4] ;  /* 0x00007680ff0577ac */ /* 0x000e620008000800 */
[----:B------:R-:W-:Y:S01]  /*0340*/  IMAD R3, R25, UR4, RZ ;  /* 0x0000000419037c24 */ /* 0x000fe2000f8e02ff */
[----:B------:R-:W-:Y:S01]  /*0350*/  IADD3 R5, PT, PT, R2, R7, RZ ;  /* 0x0000000702057210 */ /* 0x000fe20007ffe0ff */
[----:B------:R-:W2:Y:S02]  /*0360*/  LDCU.64 UR8, c[0x0][0x358] ;  /* 0x00006b00ff0877ac */ /* 0x000ea40008000a00 */
[----:B------:R-:W-:Y:S01]  /*0370*/  VIADD R6, R3, UR4 ;  /* 0x0000000403067c36 */ /* 0x000fe20008000000 */
[----:B------:R-:W-:Y:S01]  /*0380*/  @P0 IADD3 R21, PT, PT, R21, 0x1, RZ ;  /* 0x0000000115150810 */ /* 0x000fe20007ffe0ff */
[----:B0-----:R-:W-:-:S05]  /*0390*/  UISETP.GT.AND UP0, UPT, UR7, URZ, UPT ;  /* 0x000000ff0700728c */ /* 0x001fca000bf04270 */
[----:B------:R-:W-:Y:S01]  /*03a0*/  @!P2 IMAD.MOV R21, RZ, RZ, -R21 ;  /* 0x000000ffff15a224 */ /* 0x000fe200078e0a15 */
[----:B------:R-:W-:Y:S02]  /*03b0*/  @!P1 LOP3.LUT R21, RZ, R7, RZ, 0x33, !PT ;  /* 0x00000007ff159212 */ /* 0x000fe400078e33ff */
[----:B------:R-:W-:Y:S01]  /*03c0*/  IADD3 R7, PT, PT, R4, UR4, RZ ;  /* 0x0000000404077c10 */ /* 0x000fe2000fffe0ff */
[----:B-1----:R-:W-:Y:S01]  /*03d0*/  UIADD3 UR6, UPT, UPT, UR6, 0x1, -UR5 ;  /* 0x0000000106067890 */ /* 0x002fe2000fffe805 */
[----:B------:R-:W-:Y:S11]  /*03e0*/  BRA.U UP0, `(.L_x_0) ;  /* 0x0000000500787547 */ /* 0x000ff6000b800000 */
[----:B------:R-:W-:-:S05]  /*03f0*/  UMOV UR4, URZ ;  /* 0x000000ff00047c82 */ /* 0x000fca0008000000 */
.L_x_9:
[----:B------:R-:W-:Y:S01]  /*0400*/  BSSY.RECONVERGENT B0, `(.L_x_1) ;  /* 0x000004f000007945 */ /* 0x000fe20003800200 */
[----:B------:R-:W-:Y:S01]  /*0410*/  IMAD.MOV.U32 R12, RZ, RZ, R2 ;  /* 0x000000ffff0c7224 */ /* 0x000fe200078e0002 */
[----:B-1----:R-:W0:Y:S06]  /*0420*/  LDCU UR5, c[0x0][0x3c8] ;  /* 0x00007900ff0577ac */ /* 0x002e2c0008000800 */
.L_x_8:
[----:B------:R-:W1:Y:S01]  /*0430*/  LDC R18, c[0x0][0x3c4] ;  /* 0x0000f100ff127b82 */ /* 0x000e620000000800 */
[----:B------:R-:W-:Y:S01]  /*0440*/  IABS R16, R12 ;  /* 0x0000000c00107213 */ /* 0x000fe20000000000 */
[C---:B------:R-:W-:Y:S01]  /*0450*/  IMAD R29, R12.reuse, UR6, RZ ;  /* 0x000000060c1d7c24 */ /* 0x040fe2000f8e02ff */
[C---:B------:R-:W-:Y:S01]  /*0460*/  ISETP.GE.AND P1, PT, R12.reuse, RZ, PT ;  /* 0x000000ff0c00720c */ /* 0x040fe20003f26270 */
[----:B------:R-:W-:Y:S01]  /*0470*/  BSSY.RECONVERGENT B1, `(.L_x_2) ;  /* 0x0000046000017945 */ /* 0x000fe20003800200 */
[----:B------:R-:W-:Y:S02]  /*0480*/  IADD3 R12, PT, PT, R12, 0x1, RZ ;  /* 0x000000010c0c7810 */ /* 0x000fe40007ffe0ff */
[----:B-1----:R-:W-:Y:S02]  /*0490*/  IABS R13, R18 ;  /* 0x00000012000d7213 */ /* 0x002fe40000000000 */
[----:B------:R-:W-:Y:S02]  /*04a0*/  ISETP.NE.AND P2, PT, R18, RZ, PT ;  /* 0x000000ff1200720c */ /* 0x000fe40003f45270 */
[----:B------:R-:W1:Y:S08]  /*04b0*/  I2F.RP R14, R13 ;  /* 0x0000000d000e7306 */ /* 0x000e700000209400 */
[----:B-1----:R-:W1:Y:S02]  /*04c0*/  MUFU.RCP R14, R14 ;  /* 0x0000000e000e7308 */ /* 0x002e640000001000 */
[----:B-1----:R-:W-:-:S06]  /*04d0*/  IADD3 R15, PT, PT, R14, 0xffffffe, RZ ;  /* 0x0ffffffe0e0f7810 */ /* 0x002fcc0007ffe0ff */
[----:B------:R-:W1:Y:S02]  /*04e0*/  F2I.FTZ.U32.TRUNC.NTZ R9, R15 ;  /* 0x0000000f00097305 */ /* 0x000e64000021f000 */
[----:B-1----:R-:W-:-:S04]  /*04f0*/  IMAD.MOV R8, RZ, RZ, -R9 ;  /* 0x000000ffff087224 */ /* 0x002fc800078e0a09 */
[----:B------:R-:W-:Y:S02]  /*0500*/  IMAD R17, R8, R13, RZ ;  /* 0x0000000d08117224 */ /* 0x000fe400078e02ff */
[----:B------:R-:W-:-:S05]  /*0510*/  HFMA2 R8, -RZ, RZ, 0, 0 ;  /* 0x00000000ff087431 */ /* 0x000fca00000001ff */
[----:B------:R-:W-:-:S04]  /*0520*/  IMAD.HI.U32 R8, R9, R17, R8 ;  /* 0x0000001109087227 */ /* 0x000fc800078e0008 */
[----:B------:R-:W-:-:S04]  /*0530*/  IMAD.MOV.U32 R9, RZ, RZ, R16 ;  /* 0x000000ffff097224 */ /* 0x000fc800078e0010 */
[----:B------:R-:W-:-:S05]  /*0540*/  IMAD.HI.U32 R8, R8, R9, RZ ;  /* 0x0000000908087227 */ /* 0x000fca00078e00ff */
[----:B------:R-:W-:-:S05]  /*0550*/  IADD3 R8, PT, PT, -R8, RZ, RZ ;  /* 0x000000ff08087210 */ /* 0x000fca0007ffe1ff */
[----:B------:R-:W-:-:S05]  /*0560*/  IMAD R8, R13, R8, R9 ;  /* 0x000000080d087224 */ /* 0x000fca00078e0209 */
[----:B------:R-:W-:-:S13]  /*0570*/  ISETP.GT.U32.AND P0, PT, R13, R8, PT ;  /* 0x000000080d00720c */ /* 0x000fda0003f04070 */
[----:B------:R-:W-:-:S05]  /*0580*/  @!P0 IMAD.IADD R8, R8, 0x1, -R13 ;  /* 0x0000000108088824 */ /* 0x000fca00078e0a0d */
[----:B------:R-:W-:-:S13]  /*0590*/  ISETP.GT.U32.AND P0, PT, R13, R8, PT ;  /* 0x000000080d00720c */ /* 0x000fda0003f04070 */
[----:B------:R-:W-:Y:S01]  /*05a0*/  @!P0 IADD3 R8, PT, PT, R8, -R13, RZ ;  /* 0x8000000d08088210 */ /* 0x000fe20007ffe0ff */
[----:B------:R-:W-:Y:S01]  /*05b0*/  IMAD.MOV.U32 R13, RZ, RZ, R3 ;  /* 0x000000ffff0d7224 */ /* 0x000fe200078e0003 */
[----:B------:R-:W-:-:S03]  /*05c0*/  ISETP.GE.AND P0, PT, R12, R5, PT ;  /* 0x000000050c00720c */ /* 0x000fc60003f06270 */
[----:B------:R-:W-:Y:S01]  /*05d0*/  @!P1 IMAD.MOV R8, RZ, RZ, -R8 ;  /* 0x000000ffff089224 */ /* 0x000fe200078e0a08 */
[----:B------:R-:W-:-:S04]  /*05e0*/  @!P2 LOP3.LUT R8, RZ, R18, RZ, 0x33, !PT ;  /* 0x00000012ff08a212 */ /* 0x000fc800078e33ff */
[----:B------:R-:W-:-:S13]  /*05f0*/  ISETP.NE.AND P1, PT, R8, RZ, PT ;  /* 0x000000ff0800720c */ /* 0x000fda0003f25270 */
.L_x_7:
[----:B------:R-:W1:Y:S01]  /*0600*/  LDC.64 R8, c[0x0][0x390] ;  /* 0x0000e400ff087b82 */ /* 0x000e620000000a00 */
[----:B------:R-:W-:Y:S01]  /*0610*/  BSSY.RECONVERGENT B2, `(.L_x_3) ;  /* 0x0000028000027945 */ /* 0x000fe20003800200 */
[----:B------:R-:W-:Y:S01]  /*0620*/  MOV R16, RZ ;  /* 0x000000ff00107202 */ /* 0x000fe20000000f00 */
[----:B------:R-:W-:-:S07]  /*0630*/  IMAD.MOV.U32 R18, RZ, RZ, R4 ;  /* 0x000000ffff127224 */ /* 0x000fce00078e0004 */
.L_x_6:
[----:B------:R-:W-:-:S05]  /*0640*/  IADD3 R14, PT, PT, R29, R18, RZ ;  /* 0x000000121d0e7210 */ /* 0x000fca0007ffe0ff */
[----:B------:R-:W-:-:S04]  /*0650*/  IMAD R15, R14, UR6, R13 ;  /* 0x000000060e0f7c24 */ /* 0x000fc8000f8e020d */
[----:B-1----:R-:W-:-:S06]  /*0660*/  IMAD.WIDE R14, R15, 0x4, R8 ;  /* 0x000000040f0e7825 */ /* 0x002fcc00078e0208 */
[----:B--2---:R-:W2:Y:S01]  /*0670*/  LDG.E R14, desc[UR8][R14.64] ;  /* 0x000000080e0e7981 */ /* 0x004ea2000c1e1900 */
[----:B------:R-:W-:Y:S01]  /*0680*/  BSSY.RECONVERGENT B3, `(.L_x_4) ;  /* 0x000001a000037945 */ /* 0x000fe20003800200 */
[----:B------:R-:W-:Y:S01]  /*0690*/  VIADD R19, R16, 0x1 ;  /* 0x0000000110137836 */ /* 0x000fe20000000000 */
[----:B------:R-:W-:Y:S02]  /*06a0*/  IADD3 R18, PT, PT, R18, 0x1, RZ ;  /* 0x0000000112127810 */ /* 0x000fe40007ffe0ff */
[----:B------:R-:W-:Y:S02]  /*06b0*/  PLOP3.LUT P3, PT, PT, PT, PT, 0x8, 0x80 ;  /* 0x000000000080781c */ /* 0x000fe40003f6e170 */
[----:B--2---:R-:W-:Y:S01]  /*06c0*/  FSETP.GT.AND P2, PT, R14, R11, PT ;  /* 0x0000000b0e00720b */ /* 0x004fe20003f44000 */
[----:B------:R-:W-:Y:S01]  /*06d0*/  FADD R11, RZ, R14 ;  /* 0x0000000eff0b7221 */ /* 0x000fe20000000000 */
[----:B------:R-:W-:Y:S11]  /*06e0*/  @P1 BRA `(.L_x_5) ;  /* 0x00000000004c1947 */ /* 0x000ff60003800000 */
[----:B0-----:R-:W0:Y:S01]  /*06f0*/  I2F.U32.RP R17, UR5 ;  /* 0x0000000500117d06 */ /* 0x001e220008209000 */
[----:B------:R-:W-:-:S07]  /*0700*/  ISETP.NE.U32.AND P5, PT, RZ, UR5, PT ;  /* 0x00000005ff007c0c */ /* 0x000fce000bfa5070 */
[----:B0-----:R-:W0:Y:S02]  /*0710*/  MUFU.RCP R17, R17 ;  /* 0x0000001100117308 */ /* 0x001e240000001000 */
[----:B0-----:R-:W-:-:S06]  /*0720*/  VIADD R14, R17, 0xffffffe ;  /* 0x0ffffffe110e7836 */ /* 0x001fcc0000000000 */
[----:B------:R0:W1:Y:S02]  /*0730*/  F2I.FTZ.U32.TRUNC.NTZ R15, R14 ;  /* 0x0000000e000f7305 */ /* 0x000064000021f000 */
[----:B0-----:R-:W-:Y:S01]  /*0740*/  IMAD.MOV.U32 R14, RZ, RZ, RZ ;  /* 0x000000ffff0e7224 */ /* 0x001fe200078e00ff */
[----:B-1----:R-:W-:-:S05]  /*0750*/  IADD3 R27, PT, PT, RZ, -R15, RZ ;  /* 0x8000000fff1b7210 */ /* 0x002fca0007ffe0ff */
[----:B------:R-:W-:-:S04]  /*0760*/  IMAD R27, R27, UR5, RZ ;  /* 0x000000051b1b7c24 */ /* 0x000fc8000f8e02ff */
[----:B------:R-:W-:-:S06]  /*0770*/  IMAD.HI.U32 R20, R15, R27, R14 ;  /* 0x0000001b0f147227 */ /* 0x000fcc00078e000e */
[----:B------:R-:W-:-:S05]  /*0780*/  IMAD.HI.U32 R20, R20, R13, RZ ;  /* 0x0000000d14147227 */ /* 0x000fca00078e00ff */
[----:B------:R-:W-:-:S05]  /*0790*/  IADD3 R20, PT, PT, -R20, RZ, RZ ;  /* 0x000000ff14147210 */ /* 0x000fca0007ffe1ff */
[----:B------:R-:W-:-:S05]  /*07a0*/  IMAD R15, R20, UR5, R13 ;  /* 0x00000005140f7c24 */ /* 0x000fca000f8e020d */
[----:B------:R-:W-:-:S13]  /*07b0*/  ISETP.GE.U32.AND P4, PT, R15, UR5, PT ;  /* 0x000000050f007c0c */ /* 0x000fda000bf86070 */
[----:B------:R-:W-:-:S05]  /*07c0*/  @P4 VIADD R15, R15, -UR5 ;  /* 0x800000050f0f4c36 */ /* 0x000fca0008000000 */
[----:B------:R-:W-:-:S13]  /*07d0*/  ISETP.GE.U32.AND P4, PT, R15, UR5, PT ;  /* 0x000000050f007c0c */ /* 0x000fda000bf86070 */
[----:B------:R-:W-:Y:S02]  /*07e0*/  @P4 IADD3 R15, PT, PT, R15, -UR5, RZ ;  /* 0x800000050f0f4c10 */ /* 0x000fe4000fffe0ff */
[----:B------:R-:W-:-:S04]  /*07f0*/  @!P5 LOP3.LUT R15, RZ, UR5, RZ, 0x33, !PT ;  /* 0x00000005ff0fdc12 */ /* 0x000fc8000f8e33ff */
[----:B------:R-:W-:-:S13]  /*0800*/  ISETP.NE.AND P4, PT, R15, RZ, PT ;  /* 0x000000ff0f00720c */ /* 0x000fda0003f85270 */
[----:B------:R-:W-:-:S13]  /*0810*/  @!P4 ISETP.EQ.AND P3, PT, R16, RZ, PT ;  /* 0x000000ff1000c20c */ /* 0x000fda0003f62270 */
.L_x_5:
[----:B0-----:R-:W-:Y:S05]  /*0820*/  BSYNC.RECONVERGENT B3 ;  /* 0x0000000000037941 */ /* 0x001fea0003800200 */
.L_x_4:
[----:B------:R-:W-:Y:S02]  /*0830*/  ISETP.GE.AND P5, PT, R18, R7, PT ;  /* 0x000000071200720c */ /* 0x000fe40003fa6270 */
[----:B------:R-:W-:Y:S02]  /*0840*/  @!P3 FSEL R11, R11, R10, P2 ;  /* 0x0000000a0b0bb208 */ /* 0x000fe40001000000 */
[----:B------:R-:W-:-:S03]  /*0850*/  ISETP.NE.AND P4, PT, R19, UR5, PT ;  /* 0x0000000513007c0c */ /* 0x000fc6000bf85270 */
[----:B------:R-:W-:Y:S01]  /*0860*/  IMAD.MOV.U32 R10, RZ, RZ, R11 ;  /* 0x000000ffff0a7224 */ /* 0x000fe200078e000b */
[----:B------:R-:W-:-:S05]  /*0870*/  SEL R16, R19, RZ, P4 ;  /* 0x000000ff13107207 */ /* 0x000fca0002000000 */
[----:B------:R-:W-:Y:S05]  /*0880*/  @!P5 BRA `(.L_x_6) ;  /* 0xfffffffc006cd947 */ /* 0x000fea000383ffff */
[----:B------:R-:W-:Y:S05]  /*0890*/  BSYNC.RECONVERGENT B2 ;  /* 0x0000000000027941 */ /* 0x000fea0003800200 */
.L_x_3:
[----:B------:R-:W-:-:S04]  /*08a0*/  IADD3 R13, PT, PT, R13, 0x1, RZ ;  /* 0x000000010d0d7810 */ /* 0x000fc80007ffe0ff */
[----:B------:R-:W-:-:S13]  /*08b0*/  ISETP.GE.AND P2, PT, R13, R6, PT ;  /* 0x000000060d00720c */ /* 0x000fda0003f46270 */
[----:B------:R-:W-:Y:S05]  /*08c0*/  @!P2 BRA `(.L_x_7) ;  /* 0xfffffffc004ca947 */ /* 0x000fea000383ffff */
[----:B------:R-:W-:Y:S05]  /*08d0*/  BSYNC.RECONVERGENT B1 ;  /* 0x0000000000017941 */ /* 0x000fea0003800200 */
.L_x_2:
[----:B------:R-:W-:Y:S05]  /*08e0*/  @!P0 BRA `(.L_x_8) ;  /* 0xfffffff800d08947 */ /* 0x000fea000383ffff */
[----:B------:R-:W-:Y:S05]  /*08f0*/  BSYNC.RECONVERGENT B0 ;  /* 0x0000000000007941 */ /* 0x000fea0003800200 */
.L_x_1:
[----:B------:R-:W0:Y:S01]  /*0900*/  LDCU UR5, c[0x0][0x3c0] ;  /* 0x00007800ff0577ac */ /* 0x000e220008000800 */
[----:B------:R-:W1:Y:S01]  /*0910*/  LDC.64 R8, c[0x0][0x398] ;  /* 0x0000e600ff087b82 */ /* 0x000e620000000a00 */
[----:B------:R-:W-:Y:S01]  /*0920*/  IMAD R12, R21, UR4, R0 ;  /* 0x00000004150c7c24 */ /* 0x000fe2000f8e0200 */
[----:B------:R-:W2:Y:S01]  /*0930*/  LDCU UR7, c[0x0][0x3bc] ;  /* 0x00007780ff0777ac */ /* 0x000ea20008000800 */
[----:B------:R-:W-:Y:S02]  /*0940*/  UIADD3 UR4, UPT, UPT, UR4, 0x1, URZ ;  /* 0x0000000104047890 */ /* 0x000fe4000fffe0ff */
[----:B0-----:R-:W-:Y:S01]  /*0950*/  IMAD R12, R12, UR5, R23 ;  /* 0x000000050c0c7c24 */ /* 0x001fe2000f8e0217 */
[----:B------:R-:W0:Y:S03]  /*0960*/  LDCU UR5, c[0x0][0x3a0] ;  /* 0x00007400ff0577ac */ /* 0x000e260008000800 */
[----:B--2---:R-:W-:-:S04]  /*0970*/  IMAD R13, R12, UR7, R25 ;  /* 0x000000070c0d7c24 */ /* 0x004fc8000f8e0219 */
[----:B-1----:R-:W-:-:S05]  /*0980*/  IMAD.WIDE R8, R13, 0x4, R8 ;  /* 0x000000040d087825 */ /* 0x002fca00078e0208 */
[----:B------:R1:W-:Y:S01]  /*0990*/  STG.E desc[UR8][R8.64], R11 ;  /* 0x0000000b08007986 */ /* 0x0003e2000c101908 */
[----:B0-----:R-:W-:-:S09]  /*09a0*/  UISETP.NE.AND UP0, UPT, UR4, UR5, UPT ;  /* 0x000000050400728c */ /* 0x001fd2000bf05270 */
[----:B------:R-:W-:Y:S05]  /*09b0*/  BRA.U UP0, `(.L_x_9) ;  /* 0xfffffff900907547 */ /* 0x000fea000b83ffff */
[----:B------:R-:W-:Y:S05]  /*09c0*/  EXIT ;  /* 0x000000000000794d */ /* 0x000fea0003800000 */
.L_x_0:
[----:B------:R-:W-:-:S09]  /*09d0*/  UISETP.GT.AND UP0, UPT, UR5, URZ, UPT ;  /* 0x000000ff0500728c */ /* 0x000fd2000bf04270 */
[----:B------:R-:W-:Y:S05]  /*09e0*/  BRA.U UP0, `(.L_x_10) ;  /* 0x00000005007c7547 */ /* 0x000fea000b800000 */
[----:B------:R-:W-:-:S05]  /*09f0*/  UMOV UR4, URZ ;  /* 0x000000ff00047c82 */ /* 0x000fca0008000000 */
.L_x_19:
[----:B------:R-:W-:Y:S01]  /*0a00*/  BSSY.RECONVERGENT B0, `(.L_x_11) ;  /* 0x000004f000007945 */ /* 0x000fe20003800200 */
[----:B------:R-:W-:Y:S01]  /*0a10*/  IMAD.MOV.U32 R12, RZ, RZ, R2 ;  /* 0x000000ffff0c7224 */ /* 0x000fe200078e0002 */
[----:B0-----:R-:W0:Y:S06]  /*0a20*/  LDCU UR7, c[0x0][0x3c8] ;  /* 0x00007900ff0777ac */ /* 0x001e2c0008000800 */
.L_x_18:
        /* <DEDUP_REMOVED lines=29> */
.L_x_17:
[----:B------:R-:W1:Y:S01]  /*0c00*/  LDC.64 R8, c[0x0][0x390] ;  /* 0x0000e400ff087b82 */ /* 0x000e620000000a00 */
[----:B------:R-:W-:Y:S01]  /*0c10*/  BSSY.RECONVERGENT B2, `(.L_x_13) ;  /* 0x0000028000027945 */ /* 0x000fe20003800200 */
[----:B------:R-:W-:Y:S01]  /*0c20*/  MOV R16, RZ ;  /* 0x000000ff00107202 */ /* 0x000fe20000000f00 */
[----:B------:R-:W-:-:S07]  /*0c30*/  IMAD.MOV.U32 R18, RZ, RZ, R4 ;  /* 0x000000ffff127224 */ /* 0x000fce00078e0004 */
.L_x_16:
        /* <DEDUP_REMOVED lines=12> */
[----:B------:R-:W-:Y:S01]  /*0d00*/  IMAD.MOV.U32 R14, RZ, RZ, RZ ;  /* 0x000000ffff0e7224 */ /* 0x000fe200078e00ff */
[----:B------:R-:W-:-:S06]  /*0d10*/  ISETP.NE.U32.AND P5, PT, RZ, UR7, PT ;  /* 0x00000007ff007c0c */ /* 0x000fcc000bfa5070 */
[----:B0-----:R-:W0:Y:S02]  /*0d20*/  MUFU.RCP R20, R20 ;  /* 0x0000001400147308 */ /* 0x001e240000001000 */
[----:B0-----:R-:W-:-:S06]  /*0d30*/  VIADD R15, R20, 0xffffffe ;  /* 0x0ffffffe140f7836 */ /* 0x001fcc0000000000 */
[----:B------:R-:W0:Y:S02]  /*0d40*/  F2I.FTZ.U32.TRUNC.NTZ R15, R15 ;  /* 0x0000000f000f7305 */ /* 0x000e24000021f000 */
[----:B0-----:R-:W-:-:S05]  /*0d50*/  IADD3 R27, PT, PT, RZ, -R15, RZ ;  /* 0x8000000fff1b7210 */ /* 0x001fca0007ffe0ff */
        /* <DEDUP_REMOVED lines=12> */
.L_x_15:
[----:B0-----:R-:W-:Y:S05]  /*0e20*/  BSYNC.RECONVERGENT B3 ;  /* 0x0000000000037941 */ /* 0x001fea0003800200 */
.L_x_14:
[----:B------:R-:W-:Y:S02]  /*0e30*/  ISETP.GE.AND P5, PT, R18, R7, PT ;  /* 0x000000071200720c */ /* 0x000fe40003fa6270 */
[----:B------:R-:W-:Y:S02]  /*0e40*/  @!P3 FSEL R10, R10, R11, P2 ;  /* 0x0000000b0a0ab208 */ /* 0x000fe40001000000 */
[----:B------:R-:W-:-:S03]  /*0e50*/  ISETP.NE.AND P4, PT, R17, UR7, PT ;  /* 0x0000000711007c0c */ /* 0x000fc6000bf85270 */
[----:B------:R-:W-:Y:S01]  /*0e60*/  IMAD.MOV.U32 R11, RZ, RZ, R10 ;  /* 0x000000ffff0b7224 */ /* 0x000fe200078e000a */
[----:B------:R-:W-:-:S05]  /*0e70*/  SEL R16, R17, RZ, P4 ;  /* 0x000000ff11107207 */ /* 0x000fca0002000000 */
[----:B------:R-:W-:Y:S05]  /*0e80*/  @!P5 BRA `(.L_x_16) ;  /* 0xfffffffc006cd947 */ /* 0x000fea000383ffff */
[----:B------:R-:W-:Y:S05]  /*0e90*/  BSYNC.RECONVERGENT B2 ;  /* 0x0000000000027941 */ /* 0x000fea0003800200 */
.L_x_13:
[----:B------:R-:W-:-:S04]  /*0ea0*/  IADD3 R13, PT, PT, R13, 0x1, RZ ;  /* 0x000000010d0d7810 */ /* 0x000fc80007ffe0ff */
[----:B------:R-:W-:-:S13]  /*0eb0*/  ISETP.GE.AND P2, PT, R13, R6, PT ;  /* 0x000000060d00720c */ /* 0x000fda0003f46270 */
[----:B------:R-:W-:Y:S05]  /*0ec0*/  @!P2 BRA `(.L_x_17) ;  /* 0xfffffffc004ca947 */ /* 0x000fea000383ffff */
[----:B------:R-:W-:Y:S05]  /*0ed0*/  BSYNC.RECONVERGENT B1 ;  /* 0x0000000000017941 */ /* 0x000fea0003800200 */
.L_x_12:
[----:B------:R-:W-:Y:S05]  /*0ee0*/  @!P0 BRA `(.L_x_18) ;  /* 0xfffffff800d08947 */ /* 0x000fea000383ffff */
[----:B------:R-:W-:Y:S05]  /*0ef0*/  BSYNC.RECONVERGENT B0 ;  /* 0x0000000000007941 */ /* 0x000fea0003800200 */
.L_x_11:
[----:B------:R-:W0:Y:S01]  /*0f00*/  LDCU UR5, c[0x0][0x3c0] ;  /* 0x00007800ff0577ac */ /* 0x000e220008000800 */
[----:B------:R-:W1:Y:S01]  /*0f10*/  LDC R14, c[0x0][0x3a0] ;  /* 0x0000e800ff0e7b82 */ /* 0x000e620000000800 */
[----:B------:R-:W-:Y:S01]  /*0f20*/  IMAD R12, R21, UR4, R0 ;  /* 0x00000004150c7c24 */ /* 0x000fe2000f8e0200 */
[----:B------:R-:W2:Y:S06]  /*0f30*/  LDCU UR10, c[0x0][0x3bc] ;  /* 0x00007780ff0a77ac */ /* 0x000eac0008000800 */
[----:B------:R-:W3:Y:S01]  /*0f40*/  LDC.64 R8, c[0x0][0x398] ;  /* 0x0000e600ff087b82 */ /* 0x000ee20000000a00 */
[----:B0-----:R-:W-:Y:S01]  /*0f50*/  IMAD R12, R12, UR5, R23 ;  /* 0x000000050c0c7c24 */ /* 0x001fe2000f8e0217 */
[----:B------:R-:W-:-:S03]  /*0f60*/  UIADD3 UR5, UPT, UPT, UR4, 0x1, URZ ;  /* 0x0000000104057890 */ /* 0x000fc6000fffe0ff */
[----:B--2---:R-:W-:-:S03]  /*0f70*/  IMAD R13, R12, UR10, R25 ;  /* 0x0000000a0c0d7c24 */ /* 0x004fc6000f8e0219 */
[----:B-1----:R-:W-:Y:S01]  /*0f80*/  ISETP.NE.AND P0, PT, R14, UR5, PT ;  /* 0x000000050e007c0c */ /* 0x002fe2000bf05270 */
[----:B---3--:R-:W-:-:S05]  /*0f90*/  IMAD.WIDE R8, R13, 0x4, R8 ;  /* 0x000000040d087825 */ /* 0x008fca00078e0208 */
[----:B------:R0:W-:Y:S07]  /*0fa0*/  STG.E desc[UR8][R8.64], R10 ;  /* 0x0000000a08007986 */ /* 0x0001ee000c101908 */
[----:B------:R-:W-:Y:S05]  /*0fb0*/  @!P0 EXIT ;  /* 0x000000000000894d */ /* 0x000fea0003800000 */
[----:B------:R-:W-:Y:S01]  /*0fc0*/  UMOV UR4, UR5 ;  /* 0x0000000500047c82 */ /* 0x000fe20008000000 */
[----:B------:R-:W-:Y:S05]  /*0fd0*/  BRA `(.L_x_19) ;  /* 0xfffffff800887947 */ /* 0x000fea000383ffff */
.L_x_10:
[----:B------:R-:W0:Y:S02]  /*0fe0*/  LDCU UR4, c[0x0][0x3b8] ;  /* 0x00007700ff0477ac */ /* 0x000e240008000800 */
[----:B0-----:R-:W-:-:S09]  /*0ff0*/  UISETP.GT.AND UP0, UPT, UR4, URZ, UPT ;  /* 0x000000ff0400728c */ /* 0x001fd2000bf04270 */
[----:B------:R-:W-:Y:S05]  /*1000*/  BRA.U UP0, `(.L_x_20) ;  /* 0x00000005007c7547 */ /* 0x000fea000b800000 */
[----:B------:R-:W-:-:S05]  /*1010*/  UMOV UR4, URZ ;  /* 0x000000ff00047c82 */ /* 0x000fca0008000000 */
.L_x_29:
[----:B------:R-:W-:Y:S01]  /*1020*/  BSSY.RECONVERGENT B0, `(.L_x_21) ;  /* 0x000004f000007945 */ /* 0x000fe20003800200 */
[----:B------:R-:W-:Y:S01]  /*1030*/  IMAD.MOV.U32 R12, RZ, RZ, R2 ;  /* 0x000000ffff0c7224 */ /* 0x000fe200078e0002 */
[----:B0-----:R-:W0:Y:S06]  /*1040*/  LDCU UR7, c[0x0][0x3c8] ;  /* 0x00007900ff0777ac */ /* 0x001e2c0008000800 */
.L_x_28:
[----:B------:R-:W1:Y:S01]  /*1050*/  LDC R18, c[0x0][0x3c4] ;  /* 0x0000f100ff127b82 */ /* 0x000e620000000800 */
[----:B------:R-:W-:Y:S01]  /*1060*/  IABS R16, R12 ;  /* 0x0000000c00107213 */ /* 0x000fe20000000000 */
[C---:B------:R-:W-:Y:S01]  /*1070*/  IMAD R19, R12.reuse, UR6, RZ ;  /* 0x000000060c137c24 */ /* 0x040fe2000f8e02ff */
[C---:B------:R-:W-:Y:S01]  /*1080*/  ISETP.GE.AND P1, PT, R12.reuse, RZ, PT ;  /* 0x000000ff0c00720c */ /* 0x040fe20003f26270 */
[----:B------:R-:W-:Y:S01]  /*1090*/  VIADD R12, R12, 0x1 ;  /* 0x000000010c0c7836 */ /* 0x000fe20000000000 */
[----:B------:R-:W-:Y:S01]  /*10a0*/  BSSY.RECONVERGENT B1, `(.L_x_22) ;  /* 0x0000045000017945 */ /* 0x000fe20003800200 */
        /* <DEDUP_REMOVED lines=17> */
[----:B------:R-:W-:Y:S02]  /*11c0*/  @!P0 IADD3 R8, PT, PT, R8, -R13, RZ ;  /* 0x8000000d08088210 */ /* 0x000fe40007ffe0ff */
[----:B------:R-:W-:Y:S02]  /*11d0*/  ISETP.GE.AND P0, PT, R12, R5, PT ;  /* 0x000000050c00720c */ /* 0x000fe40003f06270 */
[----:B------:R-:W-:Y:S02]  /*11e0*/  @!P1 IADD3 R8, PT, PT, -R8, RZ, RZ ;  /* 0x000000ff08089210 */ /* 0x000fe40007ffe1ff */
[----:B------:R-:W-:Y:S02]  /*11f0*/  @!P2 LOP3.LUT R8, RZ, R18, RZ, 0x33, !PT ;  /* 0x00000012ff08a212 */ /* 0x000fe400078e33ff */
[----:B------:R-:W-:Y:S02]  /*1200*/  MOV R13, R3 ;  /* 0x00000003000d7202 */ /* 0x000fe40000000f00 */
[----:B------:R-:W-:-:S13]  /*1210*/  ISETP.NE.AND P1, PT, R8, RZ, PT ;  /* 0x000000ff0800720c */ /* 0x000fda0003f25270 */
.L_x_27:
[----:B------:R-:W1:Y:S01]  /*1220*/  LDC.64 R8, c[0x0][0x390] ;  /* 0x0000e400ff087b82 */ /* 0x000e620000000a00 */
[----:B------:R-:W-:Y:S01]  /*1230*/  BSSY.RECONVERGENT B2, `(.L_x_23) ;  /* 0x0000028000027945 */ /* 0x000fe20003800200 */
[----:B------:R-:W-:Y:S01]  /*1240*/  MOV R16, RZ ;  /* 0x000000ff00107202 */ /* 0x000fe20000000f00 */
[----:B------:R-:W-:-:S07]  /*1250*/  IMAD.MOV.U32 R18, RZ, RZ, R4 ;  /* 0x000000ffff127224 */ /* 0x000fce00078e0004 */
.L_x_26:
[----:B------:R-:W-:-:S05]  /*1260*/  IADD3 R14, PT, PT, R19, R18, RZ ;  /* 0x00000012130e7210 */ /* 0x000fca0007ffe0ff */
[----:B------:R-:W-:-:S04]  /*1270*/  IMAD R15, R14, UR6, R13 ;  /* 0x000000060e0f7c24 */ /* 0x000fc8000f8e020d */
[----:B-1----:R-:W-:-:S06]  /*1280*/  IMAD.WIDE R14, R15, 0x4, R8 ;  /* 0x000000040f0e7825 */ /* 0x002fcc00078e0208 */
[----:B--2---:R-:W2:Y:S01]  /*1290*/  LDG.E R15, desc[UR8][R14.64] ;  /* 0x000000080e0f7981 */ /* 0x004ea2000c1e1900 */
[----:B------:R-:W-:Y:S01]  /*12a0*/  BSSY.RECONVERGENT B3, `(.L_x_24) ;  /* 0x000001a000037945 */ /* 0x000fe20003800200 */
[----:B------:R-:W-:Y:S01]  /*12b0*/  IADD3 R17, PT, PT, R16, 0x1, RZ ;  /* 0x0000000110117810 */ /* 0x000fe20007ffe0ff */
[----:B------:R-:W-:Y:S01]  /*12c0*/  VIADD R18, R18, 0x1 ;  /* 0x0000000112127836 */ /* 0x000fe20000000000 */
        /* <DEDUP_REMOVED lines=8> */
[----:B0-----:R-:W-:-:S06]  /*1350*/  IADD3 R15, PT, PT, R20, 0xffffffe, RZ ;  /* 0x0ffffffe140f7810 */ /* 0x001fcc0007ffe0ff */
        /* <DEDUP_REMOVED lines=8> */
[----:B------:R-:W-:-:S04]  /*13e0*/  @P4 IADD3 R14, PT, PT, R14, -UR7, RZ ;  /* 0x800000070e0e4c10 */ /* 0x000fc8000fffe0ff */
[----:B------:R-:W-:-:S13]  /*13f0*/  ISETP.GE.U32.AND P4, PT, R14, UR7, PT ;  /* 0x000000070e007c0c */ /* 0x000fda000bf86070 */
[----:B------:R-:W-:Y:S01]  /*1400*/  @P4 VIADD R14, R14, -UR7 ;  /* 0x800000070e0e4c36 */ /* 0x000fe20008000000 */
[----:B------:R-:W-:-:S04]  /*1410*/  @!P5 LOP3.LUT R14, RZ, UR7, RZ, 0x33, !PT ;  /* 0x00000007ff0edc12 */ /* 0x000fc8000f8e33ff */
[----:B------:R-:W-:-:S13]  /*1420*/  ISETP.NE.AND P4, PT, R14, RZ, PT ;  /* 0x000000ff0e00720c */ /* 0x000fda0003f85270 */
[----:B------:R-:W-:-:S13]  /*1430*/  @!P4 ISETP.EQ.AND P3, PT, R16, RZ, PT ;  /* 0x000000ff1000c20c */ /* 0x000fda0003f62270 */
.L_x_25:
[----:B0-----:R-:W-:Y:S05]  /*1440*/  BSYNC.RECONVERGENT B3 ;  /* 0x0000000000037941 */ /* 0x001fea0003800200 */
.L_x_24:
[----:B------:R-:W-:Y:S02]  /*1450*/  ISETP.GE.AND P5, PT, R18, R7, PT ;  /* 0x000000071200720c */ /* 0x000fe40003fa6270 */
[C---:B------:R-:W-:Y:S02]  /*1460*/  ISETP.NE.AND P4, PT, R17.reuse, UR7, PT ;  /* 0x0000000711007c0c */ /* 0x040fe4000bf85270 */
[----:B------:R-:W-:Y:S02]  /*1470*/  @!P3 FSEL R10, R10, R11, P2 ;  /* 0x0000000b0a0ab208 */ /* 0x000fe40001000000 */
[----:B------:R-:W-:Y:S02]  /*1480*/  SEL R16, R17, RZ, P4 ;  /* 0x000000ff11107207 */ /* 0x000fe40002000000 */
[----:B------:R-:W-:-:S05]  /*1490*/  MOV R11, R10 ;  /* 0x0000000a000b7202 */ /* 0x000fca0000000f00 */
[----:B------:R-:W-:Y:S05]  /*14a0*/  @!P5 BRA `(.L_x_26) ;  /* 0xfffffffc006cd947 */ /* 0x000fea000383ffff */
[----:B------:R-:W-:Y:S05]  /*14b0*/  BSYNC.RECONVERGENT B2 ;  /* 0x0000000000027941 */ /* 0x000fea0003800200 */
.L_x_23:
[----:B------:R-:W-:-:S04]  /*14c0*/  IADD3 R13, PT, PT, R13, 0x1, RZ ;  /* 0x000000010d0d7810 */ /* 0x000fc80007ffe0ff */
[----:B------:R-:W-:-:S13]  /*14d0*/  ISETP.GE.AND P2, PT, R13, R6, PT ;  /* 0x000000060d00720c */ /* 0x000fda0003f46270 */
[----:B------:R-:W-:Y:S05]  /*14e0*/  @!P2 BRA `(.L_x_27) ;  /* 0xfffffffc004ca947 */ /* 0x000fea000383ffff */
[----:B------:R-:W-:Y:S05]  /*14f0*/  BSYNC.RECONVERGENT B1 ;  /* 0x0000000000017941 */ /* 0x000fea0003800200 */
.L_x_22:
[----:B------:R-:W-:Y:S05]  /*1500*/  @!P0 BRA `(.L_x_28) ;  /* 0xfffffff800d08947 */ /* 0x000fea000383ffff */
[----:B------:R-:W-:Y:S05]  /*1510*/  BSYNC.RECONVERGENT B0 ;  /* 0x0000000000007941 */ /* 0x000fea0003800200 */
.L_x_21:
        /* <DEDUP_REMOVED lines=14> */
.L_x_20:
[----:B------:R-:W-:Y:S02]  /*1600*/  ULOP3.LUT UR10, UR4, 0x7, URZ, 0xc0, !UPT ;  /* 0x00000007040a7892 */ /* 0x000fe4000f8ec0ff */
[----:B------:R-:W-:Y:S02]  /*1610*/  ULOP3.LUT UR11, UR4, 0x3, URZ, 0xc0, !UPT ;  /* 0x00000003040b7892 */ /* 0x000fe4000f8ec0ff */
[----:B------:R-:W-:Y:S02]  /*1620*/  ULOP3.LUT UR12, UR4, 0x7ffffff8, URZ, 0xc0, !UPT ;  /* 0x7ffffff8040c7892 */ /* 0x000fe4000f8ec0ff */
[----:B------:R-:W-:-:S03]  /*1630*/  UIMAD UR5, UR5, UR4, URZ ;  /* 0x00000004050572a4 */ /* 0x000fc6000f8e02ff */
[----:B------:R-:W-:-:S09]  /*1640*/  UMOV UR4, URZ ;  /* 0x000000ff00047c82 */ /* 0x000fd20008000000 */
.L_x_46:
[----:B0-----:R-:W0:Y:S01]  /*1650*/  S2R R3, SR_TID.X ;  /* 0x0000000000037919 */ /* 0x001e220000002100 */
[----:B------:R-:W0:Y:S01]  /*1660*/  S2UR UR6, SR_CTAID.X ;  /* 0x00000000000679c3 */ /* 0x000e220000002500 */
[----:B------:R-:W1:Y:S01]  /*1670*/  LDCU UR7, c[0x0][0x3c4] ;  /* 0x00007880ff0777ac */ /* 0x000e620008000800 */
[----:B------:R-:W-:Y:S06]  /*1680*/  BSSY.RECONVERGENT B2, `(.L_x_30) ;  /* 0x0000183000027945 */ /* 0x000fec0003800200 */
[----:B------:R-:W0:Y:S02]  /*1690*/  LDC R26, c[0x0][0x360] ;  /* 0x0000d800ff1a7b82 */ /* 0x000e240000000800 */
[----:B0-----:R-:W-:-:S04]  /*16a0*/  IMAD R26, R26, UR6, R3 ;  /* 0x000000061a1a7c24 */ /* 0x001fc8000f8e0203 */
[----:B-1----:R-:W-:-:S07]  /*16b0*/  IMAD R26, R26, UR7, RZ ;  /* 0x000000071a1a7c24 */ /* 0x002fce000f8e02ff */
.L_x_45:
[----:B------:R-:W0:Y:S01]  /*16c0*/  LDC R6, c[0x0][0x3c4] ;  /* 0x0000f100ff067b82 */ /* 0x000e220000000800 */
[----:B------:R-:W-:Y:S01]  /*16d0*/  IABS R19, R26 ;  /* 0x0000001a00137213 */ /* 0x000fe20000000000 */
[----:B------:R-:W1:Y:S01]  /*16e0*/  LDCU UR6, c[0x0][0x3c8] ;  /* 0x00007900ff0677ac */ /* 0x000e620008000800 */
[----:B------:R-:W-:Y:S01]  /*16f0*/  ISETP.GE.AND P1, PT, R26, RZ, PT ;  /* 0x000000ff1a00720c */ /* 0x000fe20003f26270 */
[----:B------:R-:W-:Y:S01]  /*1700*/  BSSY.RECONVERGENT B1, `(.L_x_31) ;  /* 0x0000171000017945 */ /* 0x000fe20003800200 */
[----:B-1----:R-:W-:Y:S01]  /*1710*/  IMAD R24, R25, UR6, RZ ;  /* 0x0000000619187c24 */ /* 0x002fe2000f8e02ff */
[----:B0-----:R-:W-:Y:S02]  /*1720*/  IABS R4, R6 ;  /* 0x0000000600047213 */ /* 0x001fe40000000000 */
[----:B------:R-:W-:Y:S02]  /*1730*/  ISETP.NE.AND P2, PT, R6, RZ, PT ;  /* 0x000000ff0600720c */ /* 0x000fe40003f45270 */
[----:B------:R-:W0:Y:S08]  /*1740*/  I2F.RP R5, R4 ;  /* 0x0000000400057306 */ /* 0x000e300000209400 */
[----:B0-----:R-:W0:Y:S02]  /*1750*/  MUFU.RCP R5, R5 ;  /* 0x0000000500057308 */ /* 0x001e240000001000 */
[----:B0-----:R-:W-:-:S06]  /*1760*/  VIADD R2, R5, 0xffffffe ;  /* 0x0ffffffe05027836 */ /* 0x001fcc0000000000 */
[----:B------:R0:W1:Y:S02]  /*1770*/  F2I.FTZ.U32.TRUNC.NTZ R3, R2 ;  /* 0x0000000200037305 */ /* 0x000064000021f000 */
[----:B0-----:R-:W-:Y:S01]  /*1780*/  HFMA2 R2, -RZ, RZ, 0, 0 ;  /* 0x00000000ff027431 */ /* 0x001fe200000001ff */
[----:B-1----:R-:W-:-:S05]  /*1790*/  IADD3 R7, PT, PT, RZ, -R3, RZ ;  /* 0x80000003ff077210 */ /* 0x002fca0007ffe0ff */
[----:B------:R-:W-:-:S04]  /*17a0*/  IMAD R7, R7, R4, RZ ;  /* 0x0000000407077224 */ /* 0x000fc800078e02ff */
[----:B------:R-:W-:-:S06]  /*17b0*/  IMAD.HI.U32 R0, R3, R7, R2 ;  /* 0x0000000703007227 */ /* 0x000fcc00078e0002 */
[----:B------:R-:W-:-:S04]  /*17c0*/  IMAD.HI.U32 R0, R0, R19, RZ ;  /* 0x0000001300007227 */ /* 0x000fc800078e00ff */
[----:B------:R-:W-:-:S04]  /*17d0*/  IMAD.MOV R0, RZ, RZ, -R0 ;  /* 0x000000ffff007224 */ /* 0x000fc800078e0a00 */
[----:B------:R-:W-:-:S05]  /*17e0*/  IMAD R19, R4, R0, R19 ;  /* 0x0000000004137224 */ /* 0x000fca00078e0213 */
[----:B------:R-:W-:-:S13]  /*17f0*/  ISETP.GT.U32.AND P0, PT, R4, R19, PT ;  /* 0x000000130400720c */ /* 0x000fda0003f04070 */
[----:B------:R-:W-:-:S04]  /*1800*/  @!P0 IADD3 R19, PT, PT, R19, -R4, RZ ;  /* 0x8000000413138210 */ /* 0x000fc80007ffe0ff */
[----:B------:R-:W-:-:S13]  /*1810*/  ISETP.GT.U32.AND P0, PT, R4, R19, PT ;  /* 0x000000130400720c */ /* 0x000fda0003f04070 */
[----:B------:R-:W-:-:S05]  /*1820*/  @!P0 IADD3 R19, PT, PT, R19, -R4, RZ ;  /* 0x8000000413138210 */ /* 0x000fca0007ffe0ff */
[----:B------:R-:W-:Y:S01]  /*1830*/  @!P1 IMAD.MOV R19, RZ, RZ, -R19 ;  /* 0x000000ffff139224 */ /* 0x000fe200078e0a13 */
[----:B------:R-:W-:-:S07]  /*1840*/  @!P2 LOP3.LUT R19, RZ, R6, RZ, 0x33, !PT ;  /* 0x00000006ff13a212 */ /* 0x000fce00078e33ff */
.L_x_44:
[----:B------:R-:W0:Y:S01]  /*1850*/  LDC R22, c[0x0][0x3c8] ;  /* 0x0000f200ff167b82 */ /* 0x000e220000000800 */
[----:B------:R-:W-:Y:S01]  /*1860*/  BSSY.RECONVERGENT B0, `(.L_x_32) ;  /* 0x0000154000007945 */ /* 0x000fe20003800200 */
[----:B0-----:R-:W-:-:S05]  /*1870*/  IMAD R17, R23, R22, RZ ;  /* 0x0000001617117224 */ /* 0x001fca00078e02ff */
[----:B------:R-:W-:-:S07]  /*1880*/  MOV R15, R17 ;  /* 0x00000011000f7202 */ /* 0x000fce0000000f00 */
.L_x_43:
[----:B------:R-:W-:Y:S01]  /*1890*/  MOV R13, R15 ;  /* 0x0000000f000d7202 */ /* 0x000fe20000000f00 */
[----:B------:R-:W-:Y:S01]  /*18a0*/  IMAD.IADD R0, R17, 0x1, R22 ;  /* 0x0000000111007824 */ /* 0x000fe200078e0216 */
[----:B------:R-:W-:Y:S01]  /*18b0*/  IADD3 R15, PT, PT, R15, 0x1, RZ ;  /* 0x000000010f0f7810 */ /* 0x000fe20007ffe0ff */
[----:B------:R-:W-:Y:S02]  /*18c0*/  HFMA2 R11, -RZ, RZ, 0, 0 ;  /* 0x00000000ff0b7431 */ /* 0x000fe400000001ff */
[----:B------:R-:W-:Y:S01]  /*18d0*/  IMAD.MOV.U32 R9, RZ, RZ, RZ ;  /* 0x000000ffff097224 */ /* 0x000fe200078e00ff */
[----:B------:R-:W-:-:S13]  /*18e0*/  ISETP.GE.AND P1, PT, R15, R0, PT ;  /* 0x000000000f00720c */ /* 0x000fda0003f26270 */
.L_x_40:
[----:B------:R-:W0:Y:S01]  /*18f0*/  LDC R0, c[0x0][0x3a4] ;  /* 0x0000e900ff007b82 */ /* 0x000e220000000800 */
[----:B------:R-:W1:Y:S01]  /*1900*/  LDCU.64 UR14, c[0x0][0x3a8] ;  /* 0x00007500ff0e77ac */ /* 0x000e620008000a00 */
[----:B------:R-:W3:Y:S06]  /*1910*/  LDCU UR6, c[0x0][0x3b8] ;  /* 0x00007700ff0677ac */ /* 0x000eec0008000800 */
[----:B------:R-:W4:Y:S01]  /*1920*/  LDC R28, c[0x0][0x3b4] ;  /* 0x0000ed00ff1c7b82 */ /* 0x000f220000000800 */
[--C-:B0-----:R-:W-:Y:S02]  /*1930*/  IMAD R20, R0, UR4, R9.reuse ;  /* 0x0000000400147c24 */ /* 0x101fe4000f8e0209 */
[----:B------:R-:W-:Y:S01]  /*1940*/  IMAD R18, R26, R0, R9 ;  /* 0x000000001a127224 */ /* 0x000fe200078e0209 */
[----:B------:R-:W-:Y:S01]  /*1950*/  IADD3 R9, PT, PT, R9, 0x1, RZ ;  /* 0x0000000109097810 */ /* 0x000fe20007ffe0ff */
[----:B-1----:R-:W-:-:S02]  /*1960*/  IMAD R5, R20, UR15, R13 ;  /* 0x0000000f14057c24 */ /* 0x002fc4000f8e020d */
[----:B---3--:R-:W-:Y:S01]  /*1970*/  IMAD R7, R18, UR6, RZ ;  /* 0x0000000612077c24 */ /* 0x008fe2000f8e02ff */
[----:B------:R-:W-:Y:S01]  /*1980*/  ISETP.NE.AND P2, PT, R9, R0, PT ;  /* 0x000000000900720c */ /* 0x000fe20003f45270 */
[----:B------:R-:W-:Y:S01]  /*1990*/  IMAD R3, R20, UR15, R15 ;  /* 0x0000000f14037c24 */ /* 0x000fe2000f8e020f */
[C---:B------:R-:W-:Y:S01]  /*19a0*/  IADD3 R29, PT, PT, R5.reuse, 0x2, RZ ;  /* 0x00000002051d7810 */ /* 0x040fe20007ffe0ff */
[C---:B------:R-:W-:Y:S01]  /*19b0*/  VIADD R31, R5.reuse, 0x3 ;  /* 0x00000003051f7836 */ /* 0x040fe20000000000 */
[C---:B------:R-:W-:Y:S01]  /*19c0*/  IADD3 R33, PT, PT, R5.reuse, 0x4, RZ ;  /* 0x0000000405217810 */ /* 0x040fe20007ffe0ff */
[C---:B------:R-:W-:Y:S01]  /*19d0*/  VIADD R37, R5.reuse, 0x6 ;  /* 0x0000000605257836 */ /* 0x040fe20000000000 */
[C---:B------:R-:W-:Y:S01]  /*19e0*/  IADD3 R35, PT, PT, R5.reuse, 0x5, RZ ;  /* 0x0000000505237810 */ /* 0x040fe20007ffe0ff */
[C-C-:B------:R-:W-:Y:S01]  /*19f0*/  IMAD R16, R5.reuse, UR14, R24.reuse ;  /* 0x0000000e05107c24 */ /* 0x140fe2000f8e0218 */
[----:B------:R-:W-:Y:S01]  /*1a00*/  IADD3 R39, PT, PT, R5, 0x7, RZ ;  /* 0x0000000705277810 */ /* 0x000fe20007ffe0ff */
[--C-:B------:R-:W-:Y:S01]  /*1a10*/  IMAD R14, R3, UR14, R24.reuse ;  /* 0x0000000e030e7c24 */ /* 0x100fe2000f8e0218 */
[----:B------:R-:W-:Y:S01]  /*1a20*/  MOV R5, RZ ;  /* 0x000000ff00057202 */ /* 0x000fe20000000f00 */
[----:B------:R-:W-:-:S02]  /*1a30*/  IMAD R12, R29, UR14, R24 ;  /* 0x0000000e1d0c7c24 */ /* 0x000fc4000f8e0218 */
[--C-:B------:R-:W-:Y:S02]  /*1a40*/  IMAD R10, R31, UR14, R24.reuse ;  /* 0x0000000e1f0a7c24 */ /* 0x100fe4000f8e0218 */
[--C-:B------:R-:W-:Y:S02]  /*1a50*/  IMAD R8, R33, UR14, R24.reuse ;  /* 0x0000000e21087c24 */ /* 0x100fe4000f8e0218 */
[--C-:B------:R-:W-:Y:S02]  /*1a60*/  IMAD R6, R35, UR14, R24.reuse ;  /* 0x0000000e23067c24 */ /* 0x100fe4000f8e0218 */
[--C-:B------:R-:W-:Y:S02]  /*1a70*/  IMAD R4, R37, UR14, R24.reuse ;  /* 0x0000000e25047c24 */ /* 0x100fe4000f8e0218 */
[----:B------:R-:W-:Y:S02]  /*1a80*/  IMAD R2, R39, UR14, R24 ;  /* 0x0000000e27027c24 */ /* 0x000fe4000f8e0218 */
[----:B----4-:R-:W-:-:S07]  /*1a90*/  IMAD R0, R7, R28, R28 ;  /* 0x0000001c07007224 */ /* 0x010fce00078e021c */
.L_x_39:
[----:B------:R-:W0:Y:S01]  /*1aa0*/  LDCU UR6, c[0x0][0x3b8] ;  /* 0x00007700ff0677ac */ /* 0x000e220008000800 */
[----:B------:R-:W-:Y:S01]  /*1ab0*/  IMAD.IADD R3, R5, 0x1, R24 ;  /* 0x0000000105037824 */ /* 0x000fe200078e0218 */
[----:B------:R-:W-:Y:S01]  /*1ac0*/  MOV R44, RZ ;  /* 0x000000ff002c7202 */ /* 0x000fe20000000f00 */
[----:B0-----:R-:W-:-:S09]  /*1ad0*/  UISETP.GE.U32.AND UP0, UPT, UR6, 0x8, UPT ;  /* 0x000000080600788c */ /* 0x001fd2000bf06070 */
[----:B------:R-:W-:Y:S05]  /*1ae0*/  BRA.U !UP0, `(.L_x_33) ;  /* 0x0000000508ec7547 */ /* 0x000fea000b800000 */
[----:B------:R-:W0:Y:S01]  /*1af0*/  LDCU UR6, c[0x0][0x3b4] ;  /* 0x00007680ff0677ac */ /* 0x000e220008000800 */
[C---:B------:R-:W-:Y:S01]  /*1b00*/  IADD3 R48, PT, PT, R7.reuse, 0x7, RZ ;  /* 0x0000000707307810 */ /* 0x040fe20007ffe0ff */
[C---:B------:R-:W-:Y:S01]  /*1b10*/  VIADD R28, R7.reuse, 0x6 ;  /* 0x00000006071c7836 */ /* 0x040fe20000000000 */
[C---:B------:R-:W-:Y:S01]  /*1b20*/  IADD3 R42, PT, PT, R7.reuse, 0x5, RZ ;  /* 0x00000005072a7810 */ /* 0x040fe20007ffe0ff */
[----:B------:R-:W1:Y:S01]  /*1b30*/  LDCU UR7, c[0x0][0x3a8] ;  /* 0x00007500ff0777ac */ /* 0x000e620008000800 */
[C---:B------:R-:W-:Y:S01]  /*1b40*/  IADD3 R44, PT, PT, R7.reuse, 0x4, RZ ;  /* 0x00000004072c7810 */ /* 0x040fe20007ffe0ff */
[C---:B------:R-:W-:Y:S01]  /*1b50*/  VIADD R30, R7.reuse, 0x3 ;  /* 0x00000003071e7836 */ /* 0x040fe20000000000 */
[----:B------:R-:W-:Y:S01]  /*1b60*/  IADD3 R46, PT, PT, R7, 0x2, RZ ;  /* 0x00000002072e7810 */ /* 0x000fe20007ffe0ff */
[----:B------:R-:W-:Y:S01]  /*1b70*/  UIADD3 UR13, UPT, UPT, -UR12, URZ, URZ ;  /* 0x000000ff0c0d7290 */ /* 0x000fe2000fffe1ff */
[----:B------:R-:W-:Y:S01]  /*1b80*/  IADD3 R41, PT, PT, R13, 0x3, RZ ;  /* 0x000000030d297810 */ /* 0x000fe20007ffe0ff */
[--C-:B------:R-:W-:Y:S01]  /*1b90*/  IMAD.IADD R47, R0, 0x1, R5.reuse ;  /* 0x00000001002f7824 */ /* 0x100fe200078e0205 */
[-C--:B------:R-:W-:Y:S01]  /*1ba0*/  IADD3 R33, PT, PT, R14, R5.reuse, RZ ;  /* 0x000000050e217210 */ /* 0x080fe20007ffe0ff */
[--C-:B------:R-:W-:Y:S01]  /*1bb0*/  IMAD R32, R18, UR5, R5.reuse ;  /* 0x0000000512207c24 */ /* 0x100fe2000f8e0205 */
[-C--:B------:R-:W-:Y:S01]  /*1bc0*/  IADD3 R34, PT, PT, R12, R5.reuse, RZ ;  /* 0x000000050c227210 */ /* 0x080fe20007ffe0ff */
[--C-:B------:R-:W-:Y:S01]  /*1bd0*/  IMAD.IADD R35, R10, 0x1, R5.reuse ;  /* 0x000000010a237824 */ /* 0x100fe200078e0205 */
[-C--:B------:R-:W-:Y:S01]  /*1be0*/  IADD3 R36, PT, PT, R8, R5.reuse, RZ ;  /* 0x0000000508247210 */ /* 0x080fe20007ffe0ff */
[--C-:B------:R-:W-:Y:S01]  /*1bf0*/  IMAD.IADD R38, R4, 0x1, R5.reuse ;  /* 0x0000000104267824 */ /* 0x100fe200078e0205 */
[-C--:B------:R-:W-:Y:S01]  /*1c00*/  IADD3 R37, PT, PT, R6, R5.reuse, RZ ;  /* 0x0000000506257210 */ /* 0x080fe20007ffe0ff */
[--C-:B0-----:R-:W-:Y:S01]  /*1c10*/  IMAD R48, R48, UR6, R5.reuse ;  /* 0x0000000630307c24 */ /* 0x101fe2000f8e0205 */
[-C--:B------:R-:W-:Y:S01]  /*1c20*/  IADD3 R39, PT, PT, R2, R5.reuse, RZ ;  /* 0x0000000502277210 */ /* 0x080fe20007ffe0ff */
[--C-:B------:R-:W-:Y:S01]  /*1c30*/  IMAD R43, R28, UR6, R5.reuse ;  /* 0x000000061c2b7c24 */ /* 0x100fe2000f8e0205 */
[----:B------:R-:W-:Y:S01]  /*1c40*/  IADD3 R40, PT, PT, R16, R5, RZ ;  /* 0x0000000510287210 */ /* 0x000fe20007ffe0ff */
[--C-:B------:R-:W-:Y:S01]  /*1c50*/  IMAD R42, R42, UR6, R5.reuse ;  /* 0x000000062a2a7c24 */ /* 0x100fe2000f8e0205 */
[----:B-1----:R-:W-:Y:S01]  /*1c60*/  ISETP.GE.AND P0, PT, R3, UR7, PT ;  /* 0x0000000703007c0c */ /* 0x002fe2000bf06270 */
[----:B------:R-:W-:-:S02]  /*1c70*/  IMAD R44, R44, UR6, R5 ;  /* 0x000000062c2c7c24 */ /* 0x000fc4000f8e0205 */
[--C-:B------:R-:W-:Y:S02]  /*1c80*/  IMAD R45, R30, UR6, R5.reuse ;  /* 0x000000061e2d7c24 */ /* 0x100fe4000f8e0205 */
[----:B------:R-:W-:Y:S02]  /*1c90*/  IMAD R46, R46, UR6, R5 ;  /* 0x000000062e2e7c24 */ /* 0x000fe4000f8e0205 */
[----:B------:R-:W-:-:S07]  /*1ca0*/  IMAD.U32 R49, RZ, RZ, UR13 ;  /* 0x0000000dff317e24 */ /* 0x000fce000f8e00ff */
.L_x_34:
[----:B------:R-:W0:Y:S01]  /*1cb0*/  LDCU UR6, c[0x0][0x3ac] ;  /* 0x00007580ff0677ac */ /* 0x000e220008000800 */
[----:B------:R-:W1:Y:S01]  /*1cc0*/  LDC.64 R28, c[0x0][0x380] ;  /* 0x0000e000ff1c7b82 */ /* 0x000e620000000a00 */
[----:B------:R-:W-:-:S07]  /*1cd0*/  IADD3 R30, PT, PT, R41, -0x3, RZ ;  /* 0xfffffffd291e7810 */ /* 0x000fce0007ffe0ff */
[----:B------:R-:W3:Y:S01]  /*1ce0*/  LDC.64 R52, c[0x0][0x388] ;  /* 0x0000e200ff347b82 */ /* 0x000ee20000000a00 */
[----:B0-----:R-:W-:-:S07]  /*1cf0*/  ISETP.GE.OR P3, PT, R30, UR6, P0 ;  /* 0x000000061e007c0c */ /* 0x001fce0008766670 */
[----:B------:R-:W0:Y:S06]  /*1d00*/  LDC.64 R30, c[0x0][0x388] ;  /* 0x0000e200ff1e7b82 */ /* 0x000e2c0000000a00 */
[----:B-1----:R-:W-:Y:S01]  /*1d10*/  @!P3 IMAD.WIDE R50, R40, 0x4, R28 ;  /* 0x000000042832b825 */ /* 0x002fe200078e021c */
[----:B------:R-:W-:-:S04]  /*1d20*/  IADD3 R28, PT, PT, R41, -0x2, RZ ;  /* 0xfffffffe291c7810 */ /* 0x000fc80007ffe0ff */
[----:B------:R-:W-:Y:S01]  /*1d30*/  ISETP.GE.OR P4, PT, R28, UR6, P0 ;  /* 0x000000061c007c0c */ /* 0x000fe20008786670 */
[----:B--2---:R-:W2:Y:S01]  /*1d40*/  @!P3 LDG.E R50, desc[UR8][R50.64] ;  /* 0x000000083232b981 */ /* 0x004ea2000c1e1900 */
[----:B------:R-:W1:Y:S01]  /*1d50*/  LDC.64 R28, c[0x0][0x380] ;  /* 0x0000e000ff1c7b82 */ /* 0x000e620000000a00 */
[----:B0-----:R-:W-:-:S06]  /*1d60*/  @!P3 IMAD.WIDE R30, R32, 0x4, R30 ;  /* 0x00000004201eb825 */ /* 0x001fcc00078e021e */
[----:B------:R-:W2:Y:S04]  /*1d70*/  @!P3 LDG.E R30, desc[UR8][R30.64] ;  /* 0x000000081e1eb981 */ /* 0x000ea8000c1e1900 */
[----:B---3--:R-:W-:-:S06]  /*1d80*/  @!P4 IMAD.WIDE R52, R47, 0x4, R52 ;  /* 0x000000042f34c825 */ /* 0x008fcc00078e0234 */
[----:B------:R-:W3:Y:S01]  /*1d90*/  @!P4 LDG.E R52, desc[UR8][R52.64] ;  /* 0x000000083434c981 */ /* 0x000ee2000c1e1900 */
[----:B-1----:R-:W-:-:S06]  /*1da0*/  @!P4 IMAD.WIDE R28, R33, 0x4, R28 ;  /* 0x00000004211cc825 */ /* 0x002fcc00078e021c */
[----:B------:R0:W3:Y:S02]  /*1db0*/  @!P4 LDG.E R28, desc[UR8][R28.64] ;  /* 0x000000081c1cc981 */ /* 0x0000e4000c1e1900 */
[----:B0-----:R-:W-:Y:S02]  /*1dc0*/  VIADD R29, R41, 0xffffffff ;  /* 0xffffffff291d7836 */ /* 0x001fe40000000000 */
[----:B--2---:R-:W-:Y:S02]  /*1dd0*/  @!P3 FFMA R11, R50, R30, R11 ;  /* 0x0000001e320bb223 */ /* 0x004fe4000000000b */
[----:B------:R-:W0:Y:S08]  /*1de0*/  LDC.64 R50, c[0x0][0x380] ;  /* 0x0000e000ff327b82 */ /* 0x000e300000000a00 */
[----:B------:R-:W1:Y:S01]  /*1df0*/  LDC.64 R30, c[0x0][0x388] ;  /* 0x0000e200ff1e7b82 */ /* 0x000e620000000a00 */
[----:B------:R-:W-:Y:S01]  /*1e00*/  ISETP.GE.OR P3, PT, R29, UR6, P0 ;  /* 0x000000061d007c0c */ /* 0x000fe20008766670 */
[----:B---3--:R-:W-:-:S06]  /*1e10*/  @!P4 FFMA R11, R28, R52, R11 ;  /* 0x000000341c0bc223 */ /* 0x008fcc000000000b */
[----:B------:R-:W2:Y:S08]  /*1e20*/  LDC.64 R28, c[0x0][0x380] ;  /* 0x0000e000ff1c7b82 */ /* 0x000eb00000000a00 */
[----:B------:R-:W3:Y:S01]  /*1e30*/  LDC.64 R52, c[0x0][0x388] ;  /* 0x0000e200ff347b82 */ /* 0x000ee20000000a00 */
[----:B0-----:R-:W-:Y:S01]  /*1e40*/  @!P3 IMAD.WIDE R50, R34, 0x4, R50 ;  /* 0x000000042232b825 */ /* 0x001fe200078e0232 */
[----:B------:R-:W-:-:S03]  /*1e50*/  ISETP.GE.OR P4, PT, R41, UR6, P0 ;  /* 0x0000000629007c0c */ /* 0x000fc60008786670 */
[----:B-1----:R-:W-:Y:S02]  /*1e60*/  @!P3 IMAD.WIDE R30, R46, 0x4, R30 ;  /* 0x000000042e1eb825 */ /* 0x002fe400078e021e */
[----:B------:R-:W4:Y:S04]  /*1e70*/  @!P3 LDG.E R50, desc[UR8][R50.64] ;  /* 0x000000083232b981 */ /* 0x000f28000c1e1900 */
[----:B------:R-:W4:Y:S04]  /*1e80*/  @!P3 LDG.E R30, desc[UR8][R30.64] ;  /* 0x000000081e1eb981 */ /* 0x000f28000c1e1900 */
[----:B--2---:R-:W-:-:S06]  /*1e90*/  @!P4 IMAD.WIDE R28, R35, 0x4, R28 ;  /* 0x00000004231cc825 */ /* 0x004fcc00078e021c */
[----:B------:R0:W2:Y:S01]  /*1ea0*/  @!P4 LDG.E R28, desc[UR8][R28.64] ;  /* 0x000000081c1cc981 */ /* 0x0000a2000c1e1900 */
[----:B---3--:R-:W-:-:S06]  /*1eb0*/  @!P4 IMAD.WIDE R52, R45, 0x4, R52 ;  /* 0x000000042d34c825 */ /* 0x008fcc00078e0234 */
[----:B------:R-:W2:Y:S01]  /*1ec0*/  @!P4 LDG.E R52, desc[UR8][R52.64] ;  /* 0x000000083434c981 */ /* 0x000ea2000c1e1900 */
[----:B0-----:R-:W-:Y:S01]  /*1ed0*/  IADD3 R29, PT, PT, R41, 0x1, RZ ;  /* 0x00000001291d7810 */ /* 0x001fe20007ffe0ff */
[----:B----4-:R-:W-:Y:S02]  /*1ee0*/  @!P3 FFMA R11, R50, R30, R11 ;  /* 0x0000001e320bb223 */ /* 0x010fe4000000000b */
[----:B------:R-:W0:Y:S08]  /*1ef0*/  LDC.64 R50, c[0x0][0x380] ;  /* 0x0000e000ff327b82 */ /* 0x000e300000000a00 */
[----:B------:R-:W1:Y:S01]  /*1f00*/  LDC.64 R30, c[0x0][0x388] ;  /* 0x0000e200ff1e7b82 */ /* 0x000e620000000a00 */
[----:B------:R-:W-:Y:S01]  /*1f10*/  ISETP.GE.OR P3, PT, R29, UR6, P0 ;  /* 0x000000061d007c0c */ /* 0x000fe20008766670 */
[----:B--2---:R-:W-:Y:S01]  /*1f20*/  @!P4 FFMA R11, R28, R52, R11 ;  /* 0x000000341c0bc223 */ /* 0x004fe2000000000b */
[----:B------:R-:W-:-:S05]  /*1f30*/  IADD3 R28, PT, PT, R41, 0x2, RZ ;  /* 0x00000002291c7810 */ /* 0x000fca0007ffe0ff */
[----:B------:R-:W2:Y:S01]  /*1f40*/  LDC.64 R52, c[0x0][0x388] ;  /* 0x0000e200ff347b82 */ /* 0x000ea20000000a00 */
[----:B------:R-:W-:-:S07]  /*1f50*/  ISETP.GE.OR P4, PT, R28, UR6, P0 ;  /* 0x000000061c007c0c */ /* 0x000fce0008786670 */
[----:B------:R-:W3:Y:S01]  /*1f60*/  LDC.64 R28, c[0x0][0x380] ;  /* 0x0000e000ff1c7b82 */ /* 0x000ee20000000a00 */
[----:B0-----:R-:W-:-:S04]  /*1f70*/  @!P3 IMAD.WIDE R50, R36, 0x4, R50 ;  /* 0x000000042432b825 */ /* 0x001fc800078e0232 */
[----:B-1----:R-:W-:Y:S02]  /*1f80*/  @!P3 IMAD.WIDE R30, R44, 0x4, R30 ;  /* 0x000000042c1eb825 */ /* 0x002fe400078e021e */
[----:B------:R-:W4:Y:S04]  /*1f90*/  @!P3 LDG.E R50, desc[UR8][R50.64] ;  /* 0x000000083232b981 */ /* 0x000f28000c1e1900 */
[----:B------:R-:W4:Y:S01]  /*1fa0*/  @!P3 LDG.E R30, desc[UR8][R30.64] ;  /* 0x000000081e1eb981 */ /* 0x000f22000c1e1900 */
[----:B--2---:R-:W-:-:S06]  /*1fb0*/  @!P4 IMAD.WIDE R52, R42, 0x4, R52 ;  /* 0x000000042a34c825 */ /* 0x004fcc00078e0234 */
[----:B------:R-:W2:Y:S01]  /*1fc0*/  @!P4 LDG.E R52, desc[UR8][R52.64] ;  /* 0x000000083434c981 */ /* 0x000ea2000c1e1900 */
[----:B---3--:R-:W-:-:S06]  /*1fd0*/  @!P4 IMAD.WIDE R28, R37, 0x4, R28 ;  /* 0x00000004251cc825 */ /* 0x008fcc00078e021c */
[----:B------:R0:W2:Y:S02]  /*1fe0*/  @!P4 LDG.E R28, desc[UR8][R28.64] ;  /* 0x000000081c1cc981 */ /* 0x0000a4000c1e1900 */
[----:B0-----:R-:W-:Y:S02]  /*1ff0*/  VIADD R29, R41, 0x3 ;  /* 0x00000003291d7836 */ /* 0x001fe40000000000 */
[----:B----4-:R-:W-:Y:S02]  /*2000*/  @!P3 FFMA R11, R50, R30, R11 ;  /* 0x0000001e320bb223 */ /* 0x010fe4000000000b */
[----:B------:R-:W0:Y:S08]  /*2010*/  LDC.64 R50, c[0x0][0x380] ;  /* 0x0000e000ff327b82 */ /* 0x000e300000000a00 */
[----:B------:R-:W1:Y:S01]  /*2020*/  LDC.64 R30, c[0x0][0x388] ;  /* 0x0000e200ff1e7b82 */ /* 0x000e620000000a00 */
[----:B------:R-:W-:Y:S01]  /*2030*/  ISETP.GE.OR P3, PT, R29, UR6, P0 ;  /* 0x000000061d007c0c */ /* 0x000fe20008766670 */
[----:B--2---:R-:W-:Y:S01]  /*2040*/  @!P4 FFMA R11, R28, R52, R11 ;  /* 0x000000341c0bc223 */ /* 0x004fe2000000000b */
[----:B------:R-:W-:-:S05]  /*2050*/  IADD3 R28, PT, PT, R41, 0x4, RZ ;  /* 0x00000004291c7810 */ /* 0x000fca0007ffe0ff */
[----:B------:R-:W2:Y:S01]  /*2060*/  LDC.64 R52, c[0x0][0x388] ;  /* 0x0000e200ff347b82 */ /* 0x000ea20000000a00 */
[----:B------:R-:W-:-:S05]  /*2070*/  ISETP.GE.OR P4, PT, R28, UR6, P0 ;  /* 0x000000061c007c0c */ /* 0x000fca0008786670 */
[----:B0-----:R-:W-:Y:S02]  /*2080*/  @!P3 IMAD.WIDE R50, R38, 0x4, R50 ;  /* 0x000000042632b825 */ /* 0x001fe400078e0232 */
[----:B------:R-:W0:Y:S04]  /*2090*/  LDC.64 R28, c[0x0][0x380] ;  /* 0x0000e000ff1c7b82 */ /* 0x000e280000000a00 */
[----:B------:R3:W4:Y:S01]  /*20a0*/  @!P3 LDG.E R50, desc[UR8][R50.64] ;  /* 0x000000083232b981 */ /* 0x000722000c1e1900 */
[----:B-1----:R-:W-:-:S06]  /*20b0*/  @!P3 IMAD.WIDE R30, R43, 0x4, R30 ;  /* 0x000000042b1eb825 */ /* 0x002fcc00078e021e */
[----:B------:R-:W4:Y:S01]  /*20c0*/  @!P3 LDG.E R30, desc[UR8][R30.64] ;  /* 0x000000081e1eb981 */ /* 0x000f22000c1e1900 */
[----:B---3--:R-:W1:Y:S01]  /*20d0*/  LDC R51, c[0x0][0x3b4] ;  /* 0x0000ed00ff337b82 */ /* 0x008e620000000800 */
[----:B--2---:R-:W-:-:S06]  /*20e0*/  @!P4 IMAD.WIDE R52, R48, 0x4, R52 ;  /* 0x000000043034c825 */ /* 0x004fcc00078e0234 */
[----:B------:R-:W2:Y:S01]  /*20f0*/  @!P4 LDG.E R52, desc[UR8][R52.64] ;  /* 0x000000083434c981 */ /* 0x000ea2000c1e1900 */
[----:B0-----:R-:W-:-:S06]  /*2100*/  @!P4 IMAD.WIDE R28, R39, 0x4, R28 ;  /* 0x00000004271cc825 */ /* 0x001fcc00078e021c */
[----:B------:R-:W2:Y:S01]  /*2110*/  @!P4 LDG.E R28, desc[UR8][R28.64] ;  /* 0x000000081c1cc981 */ /* 0x000ea2000c1e1900 */
[----:B------:R-:W-:Y:S02]  /*2120*/  IADD3 R49, PT, PT, R49, 0x8, RZ ;  /* 0x0000000831317810 */ /* 0x000fe40007ffe0ff */
[----:B------:R-:W-:Y:S01]  /*2130*/  IADD3 R41, PT, PT, R41, 0x8, RZ ;  /* 0x0000000829297810 */ /* 0x000fe20007ffe0ff */
[C---:B-1----:R-:W-:Y:S01]  /*2140*/  IMAD R48, R51.reuse, 0x8, R48 ;  /* 0x0000000833307824 */ /* 0x042fe200078e0230 */
[C---:B------:R-:W-:Y:S01]  /*2150*/  LEA R43, R51.reuse, R43, 0x3 ;  /* 0x0000002b332b7211 */ /* 0x040fe200078e18ff */
[C---:B------:R-:W-:Y:S01]  /*2160*/  IMAD R44, R51.reuse, 0x8, R44 ;  /* 0x00000008332c7824 */ /* 0x040fe200078e022c */
[C---:B------:R-:W-:Y:S01]  /*2170*/  LEA R42, R51.reuse, R42, 0x3 ;  /* 0x0000002a332a7211 */ /* 0x040fe200078e18ff */
[C---:B------:R-:W-:Y:S01]  /*2180*/  IMAD R47, R51.reuse, 0x8, R47 ;  /* 0x00000008332f7824 */ /* 0x040fe200078e022f */
[C---:B------:R-:W-:Y:S02]  /*2190*/  LEA R45, R51.reuse, R45, 0x3 ;  /* 0x0000002d332d7211 */ /* 0x040fe400078e18ff */
[----:B------:R-:W-:-:S02]  /*21a0*/  LEA R46, R51, R46, 0x3 ;  /* 0x0000002e332e7211 */ /* 0x000fc400078e18ff */
[----:B------:R-:W-:Y:S01]  /*21b0*/  LEA R32, R51, R32, 0x3 ;  /* 0x0000002033207211 */ /* 0x000fe200078e18ff */
[----:B----4-:R-:W-:Y:S02]  /*21c0*/  @!P3 FFMA R11, R50, R30, R11 ;  /* 0x0000001e320bb223 */ /* 0x010fe4000000000b */
[----:B------:R-:W0:Y:S01]  /*21d0*/  LDC R50, c[0x0][0x3a8] ;  /* 0x0000ea00ff327b82 */ /* 0x000e220000000800 */
[----:B------:R-:W-:Y:S01]  /*21e0*/  ISETP.NE.AND P3, PT, R49, RZ, PT ;  /* 0x000000ff3100720c */ /* 0x000fe20003f65270 */
[----:B--2---:R-:W-:Y:S01]  /*21f0*/  @!P4 FFMA R11, R28, R52, R11 ;  /* 0x000000341c0bc223 */ /* 0x004fe2000000000b */
[C---:B0-----:R-:W-:Y:S01]  /*2200*/  LEA R33, R50.reuse, R33, 0x3 ;  /* 0x0000002132217211 */ /* 0x041fe200078e18ff */
[C---:B------:R-:W-:Y:S01]  /*2210*/  IMAD R34, R50.reuse, 0x8, R34 ;  /* 0x0000000832227824 */ /* 0x040fe200078e0222 */
[C---:B------:R-:W-:Y:S01]  /*2220*/  LEA R35, R50.reuse, R35, 0x3 ;  /* 0x0000002332237211 */ /* 0x040fe200078e18ff */
[C---:B------:R-:W-:Y:S01]  /*2230*/  IMAD R37, R50.reuse, 0x8, R37 ;  /* 0x0000000832257824 */ /* 0x040fe200078e0225 */
[C---:B------:R-:W-:Y:S01]  /*2240*/  LEA R36, R50.reuse, R36, 0x3 ;  /* 0x0000002432247211 */ /* 0x040fe200078e18ff */
[C---:B------:R-:W-:Y:S01]  /*2250*/  IMAD R40, R50.reuse, 0x8, R40 ;  /* 0x0000000832287824 */ /* 0x040fe200078e0228 */
[----:B------:R-:W-:-:S02]  /*2260*/  LEA R38, R50, R38, 0x3 ;  /* 0x0000002632267211 */ /* 0x000fc400078e18ff */
[----:B------:R-:W-:-:S03]  /*2270*/  LEA R39, R50, R39, 0x3 ;  /* 0x0000002732277211 */ /* 0x000fc600078e18ff */
[----:B------:R-:W-:Y:S05]  /*2280*/  @P3 BRA `(.L_x_34) ;  /* 0xfffffff800883947 */ /* 0x000fea000383ffff */
[----:B------:R-:W-:-:S07]  /*2290*/  MOV R44, UR12 ;  /* 0x0000000c002c7c02 */ /* 0x000fce0008000f00 */
.L_x_33:
[----:B------:R-:W-:-:S09]  /*22a0*/  UISETP.NE.AND UP0, UPT, UR10, URZ, UPT ;  /* 0x000000ff0a00728c */ /* 0x000fd2000bf05270 */
[----:B------:R-:W-:Y:S05]  /*22b0*/  BRA.U !UP0, `(.L_x_35) ;  /* 0x0000000508e47547 */ /* 0x000fea000b800000 */
[----:B------:R-:W-:Y:S02]  /*22c0*/  UIADD3 UR6, UPT, UPT, UR10, -0x1, URZ ;  /* 0xffffffff0a067890 */ /* 0x000fe4000fffe0ff */
[----:B------:R-:W-:Y:S02]  /*22d0*/  UISETP.NE.AND UP1, UPT, UR11, URZ, UPT ;  /* 0x000000ff0b00728c */ /* 0x000fe4000bf25270 */
[----:B------:R-:W-:-:S09]  /*22e0*/  UISETP.GE.U32.AND UP0, UPT, UR6, 0x3, UPT ;  /* 0x000000030600788c */ /* 0x000fd2000bf06070 */
[----:B------:R-:W-:Y:S05]  /*22f0*/  BRA.U !UP0, `(.L_x_36) ;  /* 0x0000000108f07547 */ /* 0x000fea000b800000 */
[----:B------:R-:W0:Y:S01]  /*2300*/  LDCU.64 UR6, c[0x0][0x3a8] ;  /* 0x00007500ff0677ac */ /* 0x000e220008000a00 */
[----:B------:R-:W-:Y:S01]  /*2310*/  IMAD.IADD R29, R44, 0x1, R13 ;  /* 0x000000012c1d7824 */ /* 0x000fe200078e020d */
[----:B------:R-:W1:Y:S03]  /*2320*/  LDC.64 R42, c[0x0][0x380] ;  /* 0x0000e000ff2a7b82 */ /* 0x000e660000000a00 */
[C---:B------:R-:W-:Y:S01]  /*2330*/  VIADD R47, R29.reuse, 0x3 ;  /* 0x000000031d2f7836 */ /* 0x040fe20000000000 */
[C---:B------:R-:W-:Y:S02]  /*2340*/  IADD3 R33, PT, PT, R29.reuse, 0x1, RZ ;  /* 0x000000011d217810 */ /* 0x040fe40007ffe0ff */
[----:B------:R-:W-:Y:S02]  /*2350*/  IADD3 R45, PT, PT, R29, 0x2, RZ ;  /* 0x000000021d2d7810 */ /* 0x000fe40007ffe0ff */
[----:B------:R-:W3:Y:S01]  /*2360*/  LDC.64 R40, c[0x0][0x388] ;  /* 0x0000e200ff287b82 */ /* 0x000ee20000000a00 */
[----:B0-----:R-:W-:-:S07]  /*2370*/  ISETP.GE.AND P0, PT, R3, UR6, PT ;  /* 0x0000000603007c0c */ /* 0x001fce000bf06270 */
[----:B------:R-:W0:Y:S01]  /*2380*/  LDC.64 R38, c[0x0][0x380] ;  /* 0x0000e000ff267b82 */ /* 0x000e220000000a00 */
[----:B------:R-:W-:Y:S02]  /*2390*/  ISETP.GE.OR P3, PT, R29, UR7, P0 ;  /* 0x000000071d007c0c */ /* 0x000fe40008766670 */
[----:B------:R-:W-:Y:S02]  /*23a0*/  ISETP.GE.OR P4, PT, R33, UR7, P0 ;  /* 0x0000000721007c0c */ /* 0x000fe40008786670 */
[----:B------:R-:W-:-:S03]  /*23b0*/  ISETP.GE.OR P5, PT, R45, UR7, P0 ;  /* 0x000000072d007c0c */ /* 0x000fc600087a6670 */
[----:B------:R-:W4:Y:S01]  /*23c0*/  LDC.64 R36, c[0x0][0x388] ;  /* 0x0000e200ff247b82 */ /* 0x000f220000000a00 */
[----:B------:R-:W-:-:S07]  /*23d0*/  ISETP.GE.OR P0, PT, R47, UR7, P0 ;  /* 0x000000072f007c0c */ /* 0x000fce0008706670 */
[----:B------:R-:W5:Y:S01]  /*23e0*/  @!P3 LDC R31, c[0x0][0x3b4] ;  /* 0x0000ed00ff1fbb82 */ /* 0x000f620000000800 */
[----:B------:R-:W-:Y:S01]  /*23f0*/  @!P3 IMAD R28, R20, UR7, R29 ;  /* 0x00000007141cbc24 */ /* 0x000fe2000f8e021d */
[----:B------:R-:W-:-:S03]  /*2400*/  @!P3 IADD3 R30, PT, PT, R7, R44, RZ ;  /* 0x0000002c071eb210 */ /* 0x000fc60007ffe0ff */
[----:B------:R-:W-:Y:S02]  /*2410*/  @!P3 IMAD R29, R28, UR6, R3 ;  /* 0x000000061c1dbc24 */ /* 0x000fe4000f8e0203 */
[----:B------:R-:W-:Y:S01]  /*2420*/  @!P4 IMAD R28, R20, UR7, R33 ;  /* 0x00000007141ccc24 */ /* 0x000fe2000f8e0221 */
[----:B------:R-:W4:Y:S01]  /*2430*/  @!P4 LDC R48, c[0x0][0x3b4] ;  /* 0x0000ed00ff30cb82 */ /* 0x000f220000000800 */
[----:B-1----:R-:W-:-:S04]  /*2440*/  @!P3 IMAD.WIDE R42, R29, 0x4, R42 ;  /* 0x000000041d2ab825 */ /* 0x002fc800078e022a */
[----:B------:R-:W-:-:S03]  /*2450*/  @!P4 IMAD R29, R28, UR6, R3 ;  /* 0x000000061c1dcc24 */ /* 0x000fc6000f8e0203 */
[----:B------:R-:W1:Y:S01]  /*2460*/  LDC.64 R34, c[0x0][0x380] ;  /* 0x0000e000ff227b82 */ /* 0x000e620000000a00 */
[----:B0-----:R-:W-:Y:S01]  /*2470*/  @!P4 IMAD.WIDE R38, R29, 0x4, R38 ;  /* 0x000000041d26c825 */ /* 0x001fe200078e0226 */
[----:B------:R-:W-:Y:S01]  /*2480*/  @!P4 IADD3 R49, PT, PT, R7, R44, RZ ;  /* 0x0000002c0731c210 */ /* 0x000fe20007ffe0ff */
[----:B--2---:R0:W2:Y:S02]  /*2490*/  @!P3 LDG.E R42, desc[UR8][R42.64] ;  /* 0x000000082a2ab981 */ /* 0x0040a4000c1e1900 */
[----:B------:R-:W-:Y:S02]  /*24a0*/  @!P5 IMAD R52, R20, UR7, R45 ;  /* 0x000000071434dc24 */ /* 0x000fe4000f8e022d */
[----:B------:R-:W2:Y:S01]  /*24b0*/  @!P4 LDG.E R38, desc[UR8][R38.64] ;  /* 0x000000082626c981 */ /* 0x000ea2000c1e1900 */
[----:B------:R-:W1:Y:S01]  /*24c0*/  @!P5 LDC R50, c[0x0][0x3b4] ;  /* 0x0000ed00ff32db82 */ /* 0x000e620000000800 */
[----:B-----5:R-:W-:-:S04]  /*24d0*/  @!P3 IMAD R31, R30, R31, R5 ;  /* 0x0000001f1e1fb224 */ /* 0x020fc800078e0205 */
[----:B---3--:R-:W-:-:S03]  /*24e0*/  @!P3 IMAD.WIDE R40, R31, 0x4, R40 ;  /* 0x000000041f28b825 */ /* 0x008fc600078e0228 */
[----:B------:R-:W3:Y:S08]  /*24f0*/  LDC.64 R32, c[0x0][0x388] ;  /* 0x0000e200ff207b82 */ /* 0x000ef00000000a00 */
[----:B------:R-:W5:Y:S08]  /*2500*/  @!P0 LDC R46, c[0x0][0x3b4] ;  /* 0x0000ed00ff2e8b82 */ /* 0x000f700000000800 */
[----:B------:R-:W5:Y:S01]  /*2510*/  LDC.64 R28, c[0x0][0x388] ;  /* 0x0000e200ff1c7b82 */ /* 0x000f620000000a00 */
[----:B----4-:R-:W-:-:S07]  /*2520*/  @!P4 IMAD R48, R49, R48, R48 ;  /* 0x000000303130c224 */ /* 0x010fce00078e0230 */
[----:B------:R-:W4:Y:S01]  /*2530*/  LDC.64 R30, c[0x0][0x380] ;  /* 0x0000e000ff1e7b82 */ /* 0x000f220000000a00 */
[----:B------:R-:W-:Y:S01]  /*2540*/  @!P5 IADD3 R49, PT, PT, R44, 0x2, R7 ;  /* 0x000000022c31d810 */ /* 0x000fe20007ffe007 */
[----:B0-----:R-:W-:Y:S01]  /*2550*/  @!P4 IMAD.IADD R43, R48, 0x1, R5 ;  /* 0x00000001302bc824 */ /* 0x001fe200078e0205 */
[----:B------:R0:W2:Y:S01]  /*2560*/  @!P3 LDG.E R40, desc[UR8][R40.64] ;  /* 0x000000082828b981 */ /* 0x0000a2000c1e1900 */
[----:B------:R-:W-:Y:S02]  /*2570*/  @!P5 IMAD R45, R52, UR6, R3 ;  /* 0x00000006342ddc24 */ /* 0x000fe4000f8e0203 */
[----:B-1----:R-:W-:Y:S02]  /*2580*/  @!P5 IMAD R49, R49, R50, R5 ;  /* 0x000000323131d224 */ /* 0x002fe400078e0205 */
[----:B------:R-:W-:Y:S02]  /*2590*/  @!P0 IMAD R48, R20, UR7, R47 ;  /* 0x0000000714308c24 */ /* 0x000fe4000f8e022f */
[----:B------:R-:W-:Y:S01]  /*25a0*/  @!P4 IMAD.WIDE R36, R43, 0x4, R36 ;  /* 0x000000042b24c825 */ /* 0x000fe200078e0224 */
[----:B0-----:R-:W-:-:S03]  /*25b0*/  @!P0 IADD3 R41, PT, PT, R44, 0x3, R7 ;  /* 0x000000032c298810 */ /* 0x001fc60007ffe007 */
[----:B------:R-:W-:Y:S02]  /*25c0*/  @!P5 IMAD.WIDE R34, R45, 0x4, R34 ;  /* 0x000000042d22d825 */ /* 0x000fe400078e0222 */
[----:B------:R-:W2:Y:S02]  /*25d0*/  @!P4 LDG.E R36, desc[UR8][R36.64] ;  /* 0x000000082424c981 */ /* 0x000ea4000c1e1900 */
[----:B---3--:R-:W-:Y:S02]  /*25e0*/  @!P5 IMAD.WIDE R32, R49, 0x4, R32 ;  /* 0x000000043120d825 */ /* 0x008fe400078e0220 */
[----:B------:R-:W3:Y:S02]  /*25f0*/  @!P5 LDG.E R34, desc[UR8][R34.64] ;  /* 0x000000082222d981 */ /* 0x000ee4000c1e1900 */
[----:B------:R-:W-:Y:S02]  /*2600*/  @!P0 IMAD R39, R48, UR6, R3 ;  /* 0x0000000630278c24 */ /* 0x000fe4000f8e0203 */
[----:B-----5:R-:W-:Y:S01]  /*2610*/  @!P0 IMAD R41, R41, R46, R5 ;  /* 0x0000002e29298224 */ /* 0x020fe200078e0205 */
[----:B------:R-:W3:Y:S01]  /*2620*/  @!P5 LDG.E R32, desc[UR8][R32.64] ;  /* 0x000000082020d981 */ /* 0x000ee2000c1e1900 */
[----:B----4-:R-:W-:-:S04]  /*2630*/  @!P0 IMAD.WIDE R30, R39, 0x4, R30 ;  /* 0x00000004271e8825 */ /* 0x010fc800078e021e */
[----:B------:R-:W-:Y:S02]  /*2640*/  @!P0 IMAD.WIDE R28, R41, 0x4, R28 ;  /* 0x00000004291c8825 */ /* 0x000fe400078e021c */
[----:B------:R-:W4:Y:S04]  /*2650*/  @!P0 LDG.E R30, desc[UR8][R30.64] ;  /* 0x000000081e1e8981 */ /* 0x000f28000c1e1900 */
[----:B------:R-:W4:Y:S01]  /*2660*/  @!P0 LDG.E R28, desc[UR8][R28.64] ;  /* 0x000000081c1c8981 */ /* 0x000f22000c1e1900 */
[----:B------:R-:W-:Y:S01]  /*2670*/  IADD3 R44, PT, PT, R44, 0x4, RZ ;  /* 0x000000042c2c7810 */ /* 0x000fe20007ffe0ff */
[----:B--2---:R-:W-:-:S04]  /*2680*/  @!P3 FFMA R11, R42, R40, R11 ;  /* 0x000000282a0bb223 */ /* 0x004fc8000000000b */
[----:B------:R-:W-:-:S04]  /*2690*/  @!P4 FFMA R11, R38, R36, R11 ;  /* 0x00000024260bc223 */ /* 0x000fc8000000000b */
[----:B---3--:R-:W-:-:S04]  /*26a0*/  @!P5 FFMA R11, R34, R32, R11 ;  /* 0x00000020220bd223 */ /* 0x008fc8000000000b */
[----:B----4-:R-:W-:-:S07]  /*26b0*/  @!P0 FFMA R11, R30, R28, R11 ;  /* 0x0000001c1e0b8223 */ /* 0x010fce000000000b */
.L_x_36:
[----:B------:R-:W-:Y:S04]  /*26c0*/  BSSY.RECONVERGENT B3, `(.L_x_35) ;  /* 0x0000038000037945 */ /* 0x000fe80003800200 */
[----:B------:R-:W-:Y:S05]  /*26d0*/  BRA.U !UP1, `(.L_x_37) ;  /* 0x0000000109d87547 */ /* 0x000fea000b800000 */
[----:B------:R-:W0:Y:S01]  /*26e0*/  LDCU UR6, c[0x0][0x3b8] ;  /* 0x00007700ff0677ac */ /* 0x000e220008000800 */
[----:B------:R-:W-:Y:S02]  /*26f0*/  UISETP.NE.AND UP0, UPT, UR11, 0x1, UPT ;  /* 0x000000010b00788c */ /* 0x000fe4000bf05270 */
[----:B0-----:R-:W-:-:S07]  /*2700*/  ULOP3.LUT UP1, URZ, UR6, 0x1, URZ, 0xc0, !UPT ;  /* 0x0000000106ff7892 */ /* 0x001fce000f82c0ff */
[----:B------:R-:W-:Y:S05]  /*2710*/  BRA.U !UP0, `(.L_x_38) ;  /* 0x0000000108807547 */ /* 0x000fea000b800000 */
[----:B------:R-:W0:Y:S01]  /*2720*/  LDCU.64 UR6, c[0x0][0x3a8] ;  /* 0x00007500ff0677ac */ /* 0x000e220008000a00 */
[----:B------:R-:W-:Y:S01]  /*2730*/  IADD3 R37, PT, PT, R44, R13, RZ ;  /* 0x0000000d2c257210 */ /* 0x000fe20007ffe0ff */
[----:B------:R-:W1:Y:S04]  /*2740*/  LDC.64 R34, c[0x0][0x380] ;  /* 0x0000e000ff227b82 */ /* 0x000e680000000a00 */
[----:B------:R-:W-:-:S04]  /*2750*/  VIADD R39, R37, 0x1 ;  /* 0x0000000125277836 */ /* 0x000fc80000000000 */
[----:B------:R-:W3:Y:S01]  /*2760*/  LDC.64 R32, c[0x0][0x388] ;  /* 0x0000e200ff207b82 */ /* 0x000ee20000000a00 */
[----:B0-----:R-:W-:-:S07]  /*2770*/  ISETP.GE.AND P0, PT, R3, UR6, PT ;  /* 0x0000000603007c0c */ /* 0x001fce000bf06270 */
[----:B------:R-:W0:Y:S01]  /*2780*/  LDC.64 R30, c[0x0][0x380] ;  /* 0x0000e000ff1e7b82 */ /* 0x000e220000000a00 */
[----:B------:R-:W-:Y:S02]  /*2790*/  ISETP.GE.OR P3, PT, R39, UR7, P0 ;  /* 0x0000000727007c0c */ /* 0x000fe40008766670 */
[----:B------:R-:W-:-:S05]  /*27a0*/  ISETP.GE.OR P0, PT, R37, UR7, P0 ;  /* 0x0000000725007c0c */ /* 0x000fca0008706670 */
[----:B------:R-:W4:Y:S08]  /*27b0*/  LDC.64 R28, c[0x0][0x388] ;  /* 0x0000e200ff1c7b82 */ /* 0x000f300000000a00 */
[----:B------:R-:W5:Y:S01]  /*27c0*/  @!P3 LDC R42, c[0x0][0x3b4] ;  /* 0x0000ed00ff2abb82 */ /* 0x000f620000000800 */
[CC--:B------:R-:W-:Y:S01]  /*27d0*/  @!P3 IADD3 R41, PT, PT, R7.reuse, R44.reuse, RZ ;  /* 0x0000002c0729b210 */ /* 0x0c0fe20007ffe0ff */
[----:B------:R-:W-:Y:S01]  /*27e0*/  @!P0 IMAD R36, R20, UR7, R37 ;  /* 0x0000000714248c24 */ /* 0x000fe2000f8e0225 */
[----:B------:R-:W-:-:S03]  /*27f0*/  @!P0 IADD3 R38, PT, PT, R7, R44, RZ ;  /* 0x0000002c07268210 */ /* 0x000fc60007ffe0ff */
[----:B------:R-:W-:Y:S02]  /*2800*/  @!P0 IMAD R37, R36, UR6, R3 ;  /* 0x0000000624258c24 */ /* 0x000fe4000f8e0203 */
[----:B------:R-:W3:Y:S01]  /*2810*/  @!P0 LDC R40, c[0x0][0x3b4] ;  /* 0x0000ed00ff288b82 */ /* 0x000ee20000000800 */
[----:B------:R-:W-:Y:S02]  /*2820*/  @!P3 IMAD R36, R20, UR7, R39 ;  /* 0x000000071424bc24 */ /* 0x000fe4000f8e0227 */
[----:B-1----:R-:W-:-:S04]  /*2830*/  @!P0 IMAD.WIDE R34, R37, 0x4, R34 ;  /* 0x0000000425228825 */ /* 0x002fc800078e0222 */
[----:B------:R-:W-:Y:S02]  /*2840*/  @!P3 IMAD R37, R36, UR6, R3 ;  /* 0x000000062425bc24 */ /* 0x000fe4000f8e0203 */
[----:B--2---:R-:W2:Y:S01]  /*2850*/  @!P0 LDG.E R34, desc[UR8][R34.64] ;  /* 0x0000000822228981 */ /* 0x004ea2000c1e1900 */
[----:B-----5:R-:W-:-:S04]  /*2860*/  @!P3 IMAD R42, R41, R42, R42 ;  /* 0x0000002a292ab224 */ /* 0x020fc800078e022a */
[--C-:B------:R-:W-:Y:S02]  /*2870*/  @!P3 IMAD.IADD R41, R42, 0x1, R5.reuse ;  /* 0x000000012a29b824 */ /* 0x100fe400078e0205 */
[----:B---3--:R-:W-:-:S04]  /*2880*/  @!P0 IMAD R39, R38, R40, R5 ;  /* 0x0000002826278224 */ /* 0x008fc800078e0205 */
[----:B------:R-:W-:-:S04]  /*2890*/  @!P0 IMAD.WIDE R32, R39, 0x4, R32 ;  /* 0x0000000427208825 */ /* 0x000fc800078e0220 */
[----:B0-----:R-:W-:Y:S02]  /*28a0*/  @!P3 IMAD.WIDE R30, R37, 0x4, R30 ;  /* 0x00000004251eb825 */ /* 0x001fe400078e021e */
[----:B------:R-:W2:Y:S02]  /*28b0*/  @!P0 LDG.E R32, desc[UR8][R32.64] ;  /* 0x0000000820208981 */ /* 0x000ea4000c1e1900 */
[----:B----4-:R-:W-:Y:S02]  /*28c0*/  @!P3 IMAD.WIDE R28, R41, 0x4, R28 ;  /* 0x00000004291cb825 */ /* 0x010fe400078e021c */
[----:B------:R-:W3:Y:S04]  /*28d0*/  @!P3 LDG.E R30, desc[UR8][R30.64] ;  /* 0x000000081e1eb981 */ /* 0x000ee8000c1e1900 */
[----:B------:R-:W3:Y:S01]  /*28e0*/  @!P3 LDG.E R28, desc[UR8][R28.64] ;  /* 0x000000081c1cb981 */ /* 0x000ee2000c1e1900 */
[----:B------:R-:W-:Y:S01]  /*28f0*/  IADD3 R44, PT, PT, R44, 0x2, RZ ;  /* 0x000000022c2c7810 */ /* 0x000fe20007ffe0ff */
[----:B--2---:R-:W-:-:S04]  /*2900*/  @!P0 FFMA R11, R32, R34, R11 ;  /* 0x00000022200b8223 */ /* 0x004fc8000000000b */
[----:B---3--:R-:W-:-:S07]  /*2910*/  @!P3 FFMA R11, R28, R30, R11 ;  /* 0x0000001e1c0bb223 */ /* 0x008fce000000000b */
.L_x_38:
[----:B------:R-:W-:Y:S05]  /*2920*/  BRA.U !UP1, `(.L_x_37) ;  /* 0x0000000109447547 */ /* 0x000fea000b800000 */
[----:B------:R-:W0:Y:S01]  /*2930*/  LDC.64 R28, c[0x0][0x3a8] ;  /* 0x0000ea00ff1c7b82 */ /* 0x000e220000000a00 */
[----:B------:R-:W-:-:S04]  /*2940*/  IADD3 R34, PT, PT, R44, R13, RZ ;  /* 0x0000000d2c227210 */ /* 0x000fc80007ffe0ff */
[----:B0-----:R-:W-:-:S04]  /*2950*/  ISETP.GE.AND P0, PT, R34, R29, PT ;  /* 0x0000001d2200720c */ /* 0x001fc80003f06270 */
[----:B------:R-:W-:-:S13]  /*2960*/  ISETP.GE.OR P0, PT, R3, R28, P0 ;  /* 0x0000001c0300720c */ /* 0x000fda0000706670 */
[----:B------:R-:W-:Y:S05]  /*2970*/  @P0 BRA `(.L_x_37) ;  /* 0x0000000000300947 */ /* 0x000fea0003800000 */
[----:B------:R-:W0:Y:S01]  /*2980*/  LDC.64 R32, c[0x0][0x380] ;  /* 0x0000e000ff207b82 */ /* 0x000e220000000a00 */
[----:B------:R-:W1:Y:S01]  /*2990*/  LDCU UR6, c[0x0][0x3b4] ;  /* 0x00007680ff0677ac */ /* 0x000e620008000800 */
[----:B------:R-:W-:Y:S02]  /*29a0*/  IMAD R29, R20, R29, R34 ;  /* 0x0000001d141d7224 */ /* 0x000fe400078e0222 */
[----:B------:R-:W-:Y:S02]  /*29b0*/  IMAD.IADD R44, R7, 0x1, R44 ;  /* 0x00000001072c7824 */ /* 0x000fe400078e022c */
[----:B------:R-:W-:Y:S02]  /*29c0*/  IMAD R29, R29, R28, R3 ;  /* 0x0000001c1d1d7224 */ /* 0x000fe400078e0203 */
[----:B------:R-:W3:Y:S01]  /*29d0*/  LDC.64 R30, c[0x0][0x388] ;  /* 0x0000e200ff1e7b82 */ /* 0x000ee20000000a00 */
[----:B-1----:R-:W-:Y:S02]  /*29e0*/  IMAD R3, R44, UR6, R5 ;  /* 0x000000062c037c24 */ /* 0x002fe4000f8e0205 */
[----:B0-----:R-:W-:-:S06]  /*29f0*/  IMAD.WIDE R32, R29, 0x4, R32 ;  /* 0x000000041d207825 */ /* 0x001fcc00078e0220 */
[----:B--2---:R-:W2:Y:S01]  /*2a00*/  LDG.E R32, desc[UR8][R32.64] ;  /* 0x0000000820207981 */ /* 0x004ea2000c1e1900 */
[----:B---3--:R-:W-:-:S06]  /*2a10*/  IMAD.WIDE R30, R3, 0x4, R30 ;  /* 0x00000004031e7825 */ /* 0x008fcc00078e021e */
[----:B------:R-:W2:Y:S02]  /*2a20*/  LDG.E R30, desc[UR8][R30.64] ;  /* 0x000000081e1e7981 */ /* 0x000ea4000c1e1900 */
[----:B--2---:R-:W-:-:S07]  /*2a30*/  FFMA R11, R32, R30, R11 ;  /* 0x0000001e200b7223 */ /* 0x004fce000000000b */
.L_x_37:
[----:B--2---:R-:W-:Y:S05]  /*2a40*/  BSYNC.RECONVERGENT B3 ;  /* 0x0000000000037941 */ /* 0x004fea0003800200 */
.L_x_35:
[----:B------:R-:W0:Y:S01]  /*2a50*/  LDCU UR6, c[0x0][0x3b4] ;  /* 0x00007680ff0677ac */ /* 0x000e220008000800 */
[----:B------:R-:W-:-:S04]  /*2a60*/  IADD3 R5, PT, PT, R5, 0x1, RZ ;  /* 0x0000000105057810 */ /* 0x000fc80007ffe0ff */
[----:B0-----:R-:W-:-:S13]  /*2a70*/  ISETP.NE.AND P0, PT, R5, UR6, PT ;  /* 0x0000000605007c0c */ /* 0x001fda000bf05270 */
[----:B------:R-:W-:Y:S05]  /*2a80*/  @P0 BRA `(.L_x_39) ;  /* 0xfffffff000040947 */ /* 0x000fea000383ffff */
[----:B------:R-:W-:Y:S05]  /*2a90*/  @P2 BRA `(.L_x_40) ;  /* 0xffffffec00942947 */ /* 0x000fea000383ffff */
[----:B------:R-:W0:Y:S01]  /*2aa0*/  LDCU UR6, c[0x0][0x3a8] ;  /* 0x00007500ff0677ac */ /* 0x000e220008000800 */
[----:B------:R-:W1:Y:S01]  /*2ab0*/  LDC.64 R2, c[0x0][0x390] ;  /* 0x0000e400ff027b82 */ /* 0x000e620000000a00 */
[----:B------:R-:W0:Y:S02]  /*2ac0*/  LDCU UR7, c[0x0][0x3b4] ;  /* 0x00007680ff0777ac */ /* 0x000e240008000800 */
[----:B0-----:R-:W-:-:S06]  /*2ad0*/  UIADD3 UR6, UPT, UPT, UR6, 0x1, -UR7 ;  /* 0x0000000106067890 */ /* 0x001fcc000fffe807 */
[----:B------:R-:W-:-:S04]  /*2ae0*/  IMAD R5, R26, UR6, R13 ;  /* 0x000000061a057c24 */ /* 0x000fc8000f8e020d */
[----:B------:R-:W-:-:S04]  /*2af0*/  IMAD R5, R5, UR6, R24 ;  /* 0x0000000605057c24 */ /* 0x000fc8000f8e0218 */
[----:B-1----:R-:W-:-:S06]  /*2b00*/  IMAD.WIDE R2, R5, 0x4, R2 ;  /* 0x0000000405027825 */ /* 0x002fcc00078e0202 */
[----:B--2---:R-:W2:Y:S01]  /*2b10*/  LDG.E R2, desc[UR8][R2.64] ;  /* 0x0000000802027981 */ /* 0x004ea2000c1e1900 */
[----:B------:R-:W-:Y:S01]  /*2b20*/  ISETP.NE.AND P2, PT, R19, RZ, PT ;  /* 0x000000ff1300720c */ /* 0x000fe20003f45270 */
[----:B------:R-:W-:Y:S01]  /*2b30*/  BSSY.RECONVERGENT B3, `(.L_x_41) ;  /* 0x0000022000037945 */ /* 0x000fe20003800200 */
[----:B------:R-:W-:Y:S01]  /*2b40*/  PLOP3.LUT P0, PT, PT, PT, PT, 0x8, 0x80 ;  /* 0x000000000080781c */ /* 0x000fe20003f0e170 */
[----:B--2---:R-:W-:-:S10]  /*2b50*/  FADD R0, R11, R2 ;  /* 0x000000020b007221 */ /* 0x004fd40000000000 */
[----:B------:R-:W-:Y:S05]  /*2b60*/  @P2 BRA `(.L_x_42) ;  /* 0x0000000000782947 */ /* 0x000fea0003800000 */
[----:B------:R-:W0:Y:S02]  /*2b70*/  LDC R5, c[0x0][0x3c8] ;  /* 0x0000f200ff057b82 */ /* 0x000e240000000800 */
[----:B0-----:R-:W0:Y:S08]  /*2b80*/  I2F.U32.RP R4, R5 ;  /* 0x0000000500047306 */ /* 0x001e300000209000 */
[----:B0-----:R-:W0:Y:S02]  /*2b90*/  MUFU.RCP R4, R4 ;  /* 0x0000000400047308 */ /* 0x001e240000001000 */
[----:B0-----:R-:W-:-:S06]  /*2ba0*/  IADD3 R6, PT, PT, R4, 0xffffffe, RZ ;  /* 0x0ffffffe04067810 */ /* 0x001fcc0007ffe0ff */
[----:B------:R-:W0:Y:S02]  /*2bb0*/  F2I.FTZ.U32.TRUNC.NTZ R3, R6 ;  /* 0x0000000600037305 */ /* 0x000e24000021f000 */
[----:B0-----:R-:W-:-:S04]  /*2bc0*/  IMAD.MOV R2, RZ, RZ, -R3 ;  /* 0x000000ffff027224 */ /* 0x001fc800078e0a03 */
[----:B------:R-:W-:Y:S02]  /*2bd0*/  IMAD R7, R2, R5, RZ ;  /* 0x0000000502077224 */ /* 0x000fe400078e02ff */
[----:B------:R-:W-:-:S05]  /*2be0*/  HFMA2 R2, -RZ, RZ, 0, 0 ;  /* 0x00000000ff027431 */ /* 0x000fca00000001ff */
[----:B------:R-:W-:-:S06]  /*2bf0*/  IMAD.HI.U32 R7, R3, R7, R2 ;  /* 0x0000000703077227 */ /* 0x000fcc00078e0002 */
[----:B------:R-:W-:-:S05]  /*2c00*/  IMAD.HI.U32 R2, R7, R24, RZ ;  /* 0x0000001807027227 */ /* 0x000fca00078e00ff */
[----:B------:R-:W-:-:S05]  /*2c10*/  IADD3 R3, PT, PT, -R2, RZ, RZ ;  /* 0x000000ff02037210 */ /* 0x000fca0007ffe1ff */
[----:B------:R-:W-:Y:S01]  /*2c20*/  IMAD R2, R5, R3, R24 ;  /* 0x0000000305027224 */ /* 0x000fe200078e0218 */
[----:B------:R-:W-:-:S04]  /*2c30*/  LOP3.LUT R3, RZ, R5, RZ, 0x33, !PT ;  /* 0x00000005ff037212 */ /* 0x000fc800078e33ff */
[----:B------:R-:W-:-:S13]  /*2c40*/  ISETP.GE.U32.AND P2, PT, R2, R5, PT ;  /* 0x000000050200720c */ /* 0x000fda0003f46070 */
[----:B------:R-:W-:Y:S01]  /*2c50*/  @P2 IMAD.IADD R2, R2, 0x1, -R5 ;  /* 0x0000000102022824 */ /* 0x000fe200078e0a05 */
[----:B------:R-:W-:-:S04]  /*2c60*/  ISETP.NE.U32.AND P2, PT, R5, RZ, PT ;  /* 0x000000ff0500720c */ /* 0x000fc80003f45070 */
[----:B------:R-:W-:-:S13]  /*2c70*/  ISETP.GE.U32.AND P3, PT, R2, R5, PT ;  /* 0x000000050200720c */ /* 0x000fda0003f66070 */
[----:B------:R-:W-:-:S04]  /*2c80*/  @P3 IADD3 R2, PT, PT, R2, -R5, RZ ;  /* 0x8000000502023210 */ /* 0x000fc80007ffe0ff */
[----:B------:R-:W-:-:S04]  /*2c90*/  SEL R2, R3, R2, !P2 ;  /* 0x0000000203027207 */ /* 0x000fc80005000000 */
[----:B------:R-:W-:-:S13]  /*2ca0*/  ISETP.NE.AND P3, PT, R2, RZ, PT ;  /* 0x000000ff0200720c */ /* 0x000fda0003f65270 */
[----:B------:R-:W-:Y:S05]  /*2cb0*/  @P3 BRA `(.L_x_42) ;  /* 0x0000000000243947 */ /* 0x000fea0003800000 */
[----:B------:R-:W-:-:S05]  /*2cc0*/  IMAD.HI.U32 R2, R7, R13, RZ ;  /* 0x0000000d07027227 */ /* 0x000fca00078e00ff */
[----:B------:R-:W-:-:S05]  /*2cd0*/  IADD3 R2, PT, PT, -R2, RZ, RZ ;  /* 0x000000ff02027210 */ /* 0x000fca0007ffe1ff */
[----:B------:R-:W-:-:S05]  /*2ce0*/  IMAD R2, R5, R2, R13 ;  /* 0x0000000205027224 */ /* 0x000fca00078e020d */
[----:B------:R-:W-:-:S13]  /*2cf0*/  ISETP.GE.U32.AND P0, PT, R2, R5, PT ;  /* 0x000000050200720c */ /* 0x000fda0003f06070 */
[----:B------:R-:W-:-:S05]  /*2d00*/  @P0 IMAD.IADD R2, R2, 0x1, -R5 ;  /* 0x0000000102020824 */ /* 0x000fca00078e0a05 */
[----:B------:R-:W-:-:S13]  /*2d10*/  ISETP.GE.U32.AND P0, PT, R2, R5, PT ;  /* 0x000000050200720c */ /* 0x000fda0003f06070 */
[----:B------:R-:W-:-:S04]  /*2d20*/  @P0 IADD3 R2, PT, PT, R2, -R5, RZ ;  /* 0x8000000502020210 */ /* 0x000fc80007ffe0ff */
[----:B------:R-:W-:-:S04]  /*2d30*/  SEL R2, R3, R2, !P2 ;  /* 0x0000000203027207 */ /* 0x000fc80005000000 */
[----:B------:R-:W-:-:S13]  /*2d40*/  ISETP.EQ.AND P0, PT, R2, RZ, PT ;  /* 0x000000ff0200720c */ /* 0x000fda0003f02270 */
.L_x_42:
[----:B------:R-:W-:Y:S05]  /*2d50*/  BSYNC.RECONVERGENT B3 ;  /* 0x0000000000037941 */ /* 0x000fea0003800200 */
.L_x_41:
[----:B------:R-:W-:-:S04]  /*2d60*/  FSETP.GT.AND P2, PT, R0, R27, PT ;  /* 0x0000001b0000720b */ /* 0x000fc80003f44000 */
[----:B------:R-:W-:-:S04]  /*2d70*/  @!P0 FSEL R0, R0, R27, P2 ;  /* 0x0000001b00008208 */ /* 0x000fc80001000000 */
[----:B------:R-:W-:Y:S01]  /*2d80*/  MOV R27, R0 ;  /* 0x00000000001b7202 */ /* 0x000fe20000000f00 */
[----:B------:R-:W-:Y:S06]  /*2d90*/  @!P1 BRA `(.L_x_43) ;  /* 0xffffffe800bc9947 */ /* 0x000fec000383ffff */
[----:B------:R-:W-:Y:S05]  /*2da0*/  BSYNC.RECONVERGENT B0 ;  /* 0x0000000000007941 */ /* 0x000fea0003800200 */
.L_x_32:
[----:B------:R-:W0:Y:S01]  /*2db0*/  LDCU UR6, c[0x0][0x3c8] ;  /* 0x00007900ff0677ac */ /* 0x000e220008000800 */
[----:B------:R-:W-:Y:S02]  /*2dc0*/  VIADD R24, R24, 0x1 ;  /* 0x0000000118187836 */ /* 0x000fe40000000000 */
[----:B0-----:R-:W-:-:S05]  /*2dd0*/  IMAD R2, R25, UR6, RZ ;  /* 0x0000000619027c24 */ /* 0x001fca000f8e02ff */
[----:B------:R-:W-:-:S04]  /*2de0*/  IADD3 R3, PT, PT, R2, UR6, RZ ;  /* 0x0000000602037c10 */ /* 0x000fc8000fffe0ff */
[----:B------:R-:W-:-:S13]  /*2df0*/  ISETP.GE.AND P0, PT, R24, R3, PT ;  /* 0x000000031800720c */ /* 0x000fda0003f06270 */
[----:B------:R-:W-:Y:S05]  /*2e00*/  @!P0 BRA `(.L_x_44) ;  /* 0xffffffe800908947 */ /* 0x000fea000383ffff */
[----:B------:R-:W-:Y:S05]  /*2e10*/  BSYNC.RECONVERGENT B1 ;  /* 0x0000000000017941 */ /* 0x000fea0003800200 */
.L_x_31:
[----:B------:R-:W0:Y:S01]  /*2e20*/  S2R R3, SR_TID.X ;  /* 0x0000000000037919 */ /* 0x000e220000002100 */
[----:B------:R-:W0:Y:S01]  /*2e30*/  S2UR UR6, SR_CTAID.X ;  /* 0x00000000000679c3 */ /* 0x000e220000002500 */
[----:B------:R-:W-:-:S07]  /*2e40*/  IADD3 R26, PT, PT, R26, 0x1, RZ ;  /* 0x000000011a1a7810 */ /* 0x000fce0007ffe0ff */
[----:B------:R-:W0:Y:S08]  /*2e50*/  LDC R4, c[0x0][0x360] ;  /* 0x0000d800ff047b82 */ /* 0x000e300000000800 */
[----:B------:R-:W1:Y:S01]  /*2e60*/  LDC R5, c[0x0][0x3c4] ;  /* 0x0000f100ff057b82 */ /* 0x000e620000000800 */
[----:B0-----:R-:W-:-:S04]  /*2e70*/  IMAD R4, R4, UR6, R3 ;  /* 0x0000000604047c24 */ /* 0x001fc8000f8e0203 */
[----:B-1----:R-:W-:-:S05]  /*2e80*/  IMAD R3, R4, R5, R5 ;  /* 0x0000000504037224 */ /* 0x002fca00078e0205 */
[----:B------:R-:W-:-:S13]  /*2e90*/  ISETP.GE.AND P0, PT, R26, R3, PT ;  /* 0x000000031a00720c */ /* 0x000fda0003f06270 */
[----:B------:R-:W-:Y:S05]  /*2ea0*/  @!P0 BRA `(.L_x_45) ;  /* 0xffffffe800048947 */ /* 0x000fea000383ffff */
[----:B------:R-:W-:Y:S05]  /*2eb0*/  BSYNC.RECONVERGENT B2 ;  /* 0x0000000000027941 */ /* 0x000fea0003800200 */
.L_x_30:
        /* <DEDUP_REMOVED lines=14> */
.L_x_47:
[----:B------:R-:W-:-:S00]  /*2fa0*/  BRA `(.L_x_47) ;  /* 0xfffffffc00fc7947 */ /* 0x000fc0000383ffff */
[----:B------:R-:W-:-:S00]  /*2fb0*/  NOP ;  /* 0x0000000000007918 */ /* 0x000fc00000000000 */
        /* <DEDUP_REMOVED lines=12> */
.L_x_48:


//--------------------- .nv.shared.reserved.0     --------------------------
	.section	.nv.shared.reserved.0,"aw",@nobits
	.weak		__nv_reservedSMEM_offset_0_alias
	.size		__nv_reservedSMEM_offset_0_alias, 0, 64
	.other		__nv_reservedSMEM_offset_0_alias,@"STO_CUDA_RESERVED_SHARED STV_DEFAULT"
__nv_reservedSMEM_offset_0_alias:
	.zero		0
	.zero		64


//--------------------- .nv.constant0._Z12maxout_layerPfS_S_S_iiiiiiiiiii --------------------------
	.section	.nv.constant0._Z12maxout_layerPfS_S_S_iiiiiiiiiii,"a",@progbits
	.sectionflags	@""
	.align	4
.nv.constant0._Z12maxout_layerPfS_S_S_iiiiiiiiiii:
	.zero		972


//--------------------- SYMBOLS --------------------------

	.type		.nv.reservedSmem.offset0,@object
	.size		.nv.reservedSmem.offset0,0x4
